//
// Generated by NVIDIA NVVM Compiler
//
// Compiler Build ID: CL-36424714
// Cuda compilation tools, release 13.0, V13.0.88
// Based on NVVM 20.0.0
//

.version 9.0
.target sm_100
.address_size 64

	// .globl	_Z13assign_memoryPPiS_PPlS1_i
.global .align 1 .b8 _ZN34_INTERNAL_4d7f57a5_4_k_cu_c37d08fb4cuda3std3__45__cpo5beginE[1];
.global .align 1 .b8 _ZN34_INTERNAL_4d7f57a5_4_k_cu_c37d08fb4cuda3std3__45__cpo3endE[1];
.global .align 1 .b8 _ZN34_INTERNAL_4d7f57a5_4_k_cu_c37d08fb4cuda3std3__45__cpo6cbeginE[1];
.global .align 1 .b8 _ZN34_INTERNAL_4d7f57a5_4_k_cu_c37d08fb4cuda3std3__45__cpo4cendE[1];
.global .align 1 .b8 _ZN34_INTERNAL_4d7f57a5_4_k_cu_c37d08fb4cuda3std3__45__cpo6rbeginE[1];
.global .align 1 .b8 _ZN34_INTERNAL_4d7f57a5_4_k_cu_c37d08fb4cuda3std3__45__cpo4rendE[1];
.global .align 1 .b8 _ZN34_INTERNAL_4d7f57a5_4_k_cu_c37d08fb4cuda3std3__45__cpo7crbeginE[1];
.global .align 1 .b8 _ZN34_INTERNAL_4d7f57a5_4_k_cu_c37d08fb4cuda3std3__45__cpo5crendE[1];
.global .align 1 .b8 _ZN34_INTERNAL_4d7f57a5_4_k_cu_c37d08fb4cuda3std3__436_GLOBAL__N__4d7f57a5_4_k_cu_c37d08fb6ignoreE[1];
.global .align 1 .b8 _ZN34_INTERNAL_4d7f57a5_4_k_cu_c37d08fb4cuda3std3__419piecewise_constructE[1];
.global .align 1 .b8 _ZN34_INTERNAL_4d7f57a5_4_k_cu_c37d08fb4cuda3std3__48in_placeE[1];
.global .align 1 .b8 _ZN34_INTERNAL_4d7f57a5_4_k_cu_c37d08fb4cuda3std3__420unreachable_sentinelE[1];
.global .align 1 .b8 _ZN34_INTERNAL_4d7f57a5_4_k_cu_c37d08fb4cuda3std3__47nulloptE[1];
.global .align 1 .b8 _ZN34_INTERNAL_4d7f57a5_4_k_cu_c37d08fb4cuda3std3__48unexpectE[1];
.global .align 1 .b8 _ZN34_INTERNAL_4d7f57a5_4_k_cu_c37d08fb4cuda3std6ranges3__45__cpo4swapE[1];
.global .align 1 .b8 _ZN34_INTERNAL_4d7f57a5_4_k_cu_c37d08fb4cuda3std6ranges3__45__cpo9iter_moveE[1];
.global .align 1 .b8 _ZN34_INTERNAL_4d7f57a5_4_k_cu_c37d08fb4cuda3std6ranges3__45__cpo5beginE[1];
.global .align 1 .b8 _ZN34_INTERNAL_4d7f57a5_4_k_cu_c37d08fb4cuda3std6ranges3__45__cpo3endE[1];
.global .align 1 .b8 _ZN34_INTERNAL_4d7f57a5_4_k_cu_c37d08fb4cuda3std6ranges3__45__cpo6cbeginE[1];
.global .align 1 .b8 _ZN34_INTERNAL_4d7f57a5_4_k_cu_c37d08fb4cuda3std6ranges3__45__cpo4cendE[1];
.global .align 1 .b8 _ZN34_INTERNAL_4d7f57a5_4_k_cu_c37d08fb4cuda3std6ranges3__45__cpo7advanceE[1];
.global .align 1 .b8 _ZN34_INTERNAL_4d7f57a5_4_k_cu_c37d08fb4cuda3std6ranges3__45__cpo9iter_swapE[1];
.global .align 1 .b8 _ZN34_INTERNAL_4d7f57a5_4_k_cu_c37d08fb4cuda3std6ranges3__45__cpo4nextE[1];
.global .align 1 .b8 _ZN34_INTERNAL_4d7f57a5_4_k_cu_c37d08fb4cuda3std6ranges3__45__cpo4prevE[1];
.global .align 1 .b8 _ZN34_INTERNAL_4d7f57a5_4_k_cu_c37d08fb4cuda3std6ranges3__45__cpo4dataE[1];
.global .align 1 .b8 _ZN34_INTERNAL_4d7f57a5_4_k_cu_c37d08fb4cuda3std6ranges3__45__cpo5cdataE[1];
.global .align 1 .b8 _ZN34_INTERNAL_4d7f57a5_4_k_cu_c37d08fb4cuda3std6ranges3__45__cpo4sizeE[1];
.global .align 1 .b8 _ZN34_INTERNAL_4d7f57a5_4_k_cu_c37d08fb4cuda3std6ranges3__45__cpo5ssizeE[1];
.global .align 1 .b8 _ZN34_INTERNAL_4d7f57a5_4_k_cu_c37d08fb4cuda3std6ranges3__45__cpo8distanceE[1];
.global .align 1 .b8 _ZN34_INTERNAL_4d7f57a5_4_k_cu_c37d08fb6thrust24THRUST_300001_SM_1000_NS8cuda_cub3parE[1];
.global .align 1 .b8 _ZN34_INTERNAL_4d7f57a5_4_k_cu_c37d08fb6thrust24THRUST_300001_SM_1000_NS8cuda_cub10par_nosyncE[1];
.global .align 1 .b8 _ZN34_INTERNAL_4d7f57a5_4_k_cu_c37d08fb6thrust24THRUST_300001_SM_1000_NS6system6detail10sequential3seqE[1];
.global .align 1 .b8 _ZN34_INTERNAL_4d7f57a5_4_k_cu_c37d08fb6thrust24THRUST_300001_SM_1000_NS6system3cpp3parE[1];
.global .align 1 .b8 _ZN34_INTERNAL_4d7f57a5_4_k_cu_c37d08fb6thrust24THRUST_300001_SM_1000_NS12placeholders2_1E[1];
.global .align 1 .b8 _ZN34_INTERNAL_4d7f57a5_4_k_cu_c37d08fb6thrust24THRUST_300001_SM_1000_NS12placeholders2_2E[1];
.global .align 1 .b8 _ZN34_INTERNAL_4d7f57a5_4_k_cu_c37d08fb6thrust24THRUST_300001_SM_1000_NS12placeholders2_3E[1];
.global .align 1 .b8 _ZN34_INTERNAL_4d7f57a5_4_k_cu_c37d08fb6thrust24THRUST_300001_SM_1000_NS12placeholders2_4E[1];
.global .align 1 .b8 _ZN34_INTERNAL_4d7f57a5_4_k_cu_c37d08fb6thrust24THRUST_300001_SM_1000_NS12placeholders2_5E[1];
.global .align 1 .b8 _ZN34_INTERNAL_4d7f57a5_4_k_cu_c37d08fb6thrust24THRUST_300001_SM_1000_NS12placeholders2_6E[1];
.global .align 1 .b8 _ZN34_INTERNAL_4d7f57a5_4_k_cu_c37d08fb6thrust24THRUST_300001_SM_1000_NS12placeholders2_7E[1];
.global .align 1 .b8 _ZN34_INTERNAL_4d7f57a5_4_k_cu_c37d08fb6thrust24THRUST_300001_SM_1000_NS12placeholders2_8E[1];
.global .align 1 .b8 _ZN34_INTERNAL_4d7f57a5_4_k_cu_c37d08fb6thrust24THRUST_300001_SM_1000_NS12placeholders2_9E[1];
.global .align 1 .b8 _ZN34_INTERNAL_4d7f57a5_4_k_cu_c37d08fb6thrust24THRUST_300001_SM_1000_NS12placeholders3_10E[1];
.global .align 1 .b8 _ZN34_INTERNAL_4d7f57a5_4_k_cu_c37d08fb6thrust24THRUST_300001_SM_1000_NS3seqE[1];
.global .align 1 .b8 _ZN34_INTERNAL_4d7f57a5_4_k_cu_c37d08fb6thrust24THRUST_300001_SM_1000_NS6deviceE[1];

.visible .entry _Z13assign_memoryPPiS_PPlS1_i(
	.param .u64 .ptr .align 1 _Z13assign_memoryPPiS_PPlS1_i_param_0,
	.param .u64 .ptr .align 1 _Z13assign_memoryPPiS_PPlS1_i_param_1,
	.param .u64 .ptr .align 1 _Z13assign_memoryPPiS_PPlS1_i_param_2,
	.param .u64 .ptr .align 1 _Z13assign_memoryPPiS_PPlS1_i_param_3,
	.param .u32 _Z13assign_memoryPPiS_PPlS1_i_param_4
)
{
	.reg .b32 	%r<2>;
	.reg .b64 	%rd<10>;

	ld.param.u64 	%rd1, [_Z13assign_memoryPPiS_PPlS1_i_param_0];
	ld.param.u64 	%rd2, [_Z13assign_memoryPPiS_PPlS1_i_param_1];
	ld.param.u64 	%rd3, [_Z13assign_memoryPPiS_PPlS1_i_param_2];
	ld.param.u64 	%rd4, [_Z13assign_memoryPPiS_PPlS1_i_param_3];
	ld.param.u32 	%r1, [_Z13assign_memoryPPiS_PPlS1_i_param_4];
	cvta.to.global.u64 	%rd5, %rd3;
	cvta.to.global.u64 	%rd6, %rd1;
	mul.wide.s32 	%rd7, %r1, 8;
	add.s64 	%rd8, %rd6, %rd7;
	st.global.u64 	[%rd8], %rd2;
	add.s64 	%rd9, %rd5, %rd7;
	st.global.u64 	[%rd9], %rd4;
	ret;

}
	// .globl	_Z16GetNeighborCountPiiiiPlS0_
.visible .entry _Z16GetNeighborCountPiiiiPlS0_(
	.param .u64 .ptr .align 1 _Z16GetNeighborCountPiiiiPlS0__param_0,
	.param .u32 _Z16GetNeighborCountPiiiiPlS0__param_1,
	.param .u32 _Z16GetNeighborCountPiiiiPlS0__param_2,
	.param .u32 _Z16GetNeighborCountPiiiiPlS0__param_3,
	.param .u64 .ptr .align 1 _Z16GetNeighborCountPiiiiPlS0__param_4,
	.param .u64 .ptr .align 1 _Z16GetNeighborCountPiiiiPlS0__param_5
)
{
	.reg .pred 	%p<3>;
	.reg .b32 	%r<15>;
	.reg .b64 	%rd<16>;

	ld.param.u64 	%rd4, [_Z16GetNeighborCountPiiiiPlS0__param_0];
	ld.param.u32 	%r6, [_Z16GetNeighborCountPiiiiPlS0__param_1];
	ld.param.u32 	%r7, [_Z16GetNeighborCountPiiiiPlS0__param_2];
	ld.param.u32 	%r8, [_Z16GetNeighborCountPiiiiPlS0__param_3];
	ld.param.u64 	%rd5, [_Z16GetNeighborCountPiiiiPlS0__param_4];
	ld.param.u64 	%rd6, [_Z16GetNeighborCountPiiiiPlS0__param_5];
	mov.u32 	%r9, %tid.x;
	mov.u32 	%r1, %ntid.x;
	mov.u32 	%r10, %ctaid.x;
	mad.lo.s32 	%r14, %r1, %r10, %r9;
	setp.ge.s32 	%p1, %r14, %r8;
	@%p1 bra 	$L__BB1_3;
	mov.u32 	%r11, %nctaid.x;
	mul.lo.s32 	%r3, %r11, %r1;
	cvta.to.global.u64 	%rd1, %rd4;
	cvta.to.global.u64 	%rd2, %rd5;
	cvta.to.global.u64 	%rd3, %rd6;
$L__BB1_2:
	mad.lo.s32 	%r12, %r14, %r6, %r7;
	mul.wide.s32 	%rd7, %r12, 4;
	add.s64 	%rd8, %rd1, %rd7;
	ld.global.u32 	%r13, [%rd8];
	mul.wide.s32 	%rd9, %r13, 8;
	add.s64 	%rd10, %rd2, %rd9;
	ld.global.u64 	%rd11, [%rd10+8];
	ld.global.u64 	%rd12, [%rd10];
	sub.s64 	%rd13, %rd11, %rd12;
	mul.wide.s32 	%rd14, %r14, 8;
	add.s64 	%rd15, %rd3, %rd14;
	st.global.u64 	[%rd15], %rd13;
	add.s32 	%r14, %r14, %r3;
	setp.lt.s32 	%p2, %r14, %r8;
	@%p2 bra 	$L__BB1_2;
$L__BB1_3:
	ret;

}
	// .globl	_Z10TopoFillUpPiiiiPlS_S0_S_
.visible .entry _Z10TopoFillUpPiiiiPlS_S0_S_(
	.param .u64 .ptr .align 1 _Z10TopoFillUpPiiiiPlS_S0_S__param_0,
	.param .u32 _Z10TopoFillUpPiiiiPlS_S0_S__param_1,
	.param .u32 _Z10TopoFillUpPiiiiPlS_S0_S__param_2,
	.param .u32 _Z10TopoFillUpPiiiiPlS_S0_S__param_3,
	.param .u64 .ptr .align 1 _Z10TopoFillUpPiiiiPlS_S0_S__param_4,
	.param .u64 .ptr .align 1 _Z10TopoFillUpPiiiiPlS_S0_S__param_5,
	.param .u64 .ptr .align 1 _Z10TopoFillUpPiiiiPlS_S0_S__param_6,
	.param .u64 .ptr .align 1 _Z10TopoFillUpPiiiiPlS_S0_S__param_7
)
{
	.reg .pred 	%p<9>;
	.reg .b32 	%r<22>;
	.reg .b64 	%rd<95>;

	ld.param.u64 	%rd18, [_Z10TopoFillUpPiiiiPlS_S0_S__param_0];
	ld.param.u32 	%r6, [_Z10TopoFillUpPiiiiPlS_S0_S__param_1];
	ld.param.u32 	%r7, [_Z10TopoFillUpPiiiiPlS_S0_S__param_2];
	ld.param.u32 	%r8, [_Z10TopoFillUpPiiiiPlS_S0_S__param_3];
	ld.param.u64 	%rd19, [_Z10TopoFillUpPiiiiPlS_S0_S__param_4];
	ld.param.u64 	%rd21, [_Z10TopoFillUpPiiiiPlS_S0_S__param_5];
	ld.param.u64 	%rd20, [_Z10TopoFillUpPiiiiPlS_S0_S__param_6];
	ld.param.u64 	%rd22, [_Z10TopoFillUpPiiiiPlS_S0_S__param_7];
	cvta.to.global.u64 	%rd1, %rd22;
	cvta.to.global.u64 	%rd2, %rd21;
	mov.u32 	%r9, %tid.x;
	mov.u32 	%r1, %ntid.x;
	mov.u32 	%r10, %ctaid.x;
	mad.lo.s32 	%r21, %r1, %r10, %r9;
	setp.ge.s32 	%p1, %r21, %r8;
	@%p1 bra 	$L__BB2_11;
	mov.u32 	%r11, %nctaid.x;
	mul.lo.s32 	%r3, %r11, %r1;
	cvta.to.global.u64 	%rd3, %rd18;
	cvta.to.global.u64 	%rd4, %rd19;
	cvta.to.global.u64 	%rd5, %rd20;
$L__BB2_2:
	mad.lo.s32 	%r12, %r21, %r6, %r7;
	mul.wide.s32 	%rd23, %r12, 4;
	add.s64 	%rd24, %rd3, %rd23;
	ld.global.u32 	%r13, [%rd24];
	mul.wide.s32 	%rd25, %r13, 8;
	add.s64 	%rd6, %rd4, %rd25;
	ld.global.u64 	%rd7, [%rd6+8];
	ld.global.u64 	%rd8, [%rd6];
	sub.s64 	%rd9, %rd7, %rd8;
	setp.lt.s64 	%p2, %rd9, 1;
	@%p2 bra 	$L__BB2_10;
	mul.wide.s32 	%rd27, %r21, 8;
	add.s64 	%rd10, %rd5, %rd27;
	and.b64  	%rd11, %rd9, 3;
	sub.s64 	%rd28, %rd8, %rd7;
	setp.gt.u64 	%p3, %rd28, -4;
	mov.b64 	%rd94, 0;
	@%p3 bra 	$L__BB2_6;
	and.b64  	%rd94, %rd9, 9223372036854775804;
	mov.b64 	%rd93, 0;
	mov.u64 	%rd92, %rd94;
$L__BB2_5:
	ld.global.u64 	%rd30, [%rd6];
	add.s64 	%rd31, %rd30, %rd93;
	shl.b64 	%rd32, %rd31, 2;
	add.s64 	%rd33, %rd2, 12;
	add.s64 	%rd34, %rd33, %rd32;
	ld.global.u32 	%r14, [%rd34+-12];
	ld.global.u64 	%rd35, [%rd10];
	add.s64 	%rd36, %rd35, %rd93;
	shl.b64 	%rd37, %rd36, 2;
	add.s64 	%rd38, %rd1, 12;
	add.s64 	%rd39, %rd38, %rd37;
	st.global.u32 	[%rd39+-12], %r14;
	ld.global.u64 	%rd40, [%rd6];
	add.s64 	%rd41, %rd40, %rd93;
	shl.b64 	%rd42, %rd41, 2;
	add.s64 	%rd43, %rd33, %rd42;
	ld.global.u32 	%r15, [%rd43+-8];
	ld.global.u64 	%rd44, [%rd10];
	add.s64 	%rd45, %rd44, %rd93;
	shl.b64 	%rd46, %rd45, 2;
	add.s64 	%rd47, %rd38, %rd46;
	st.global.u32 	[%rd47+-8], %r15;
	ld.global.u64 	%rd48, [%rd6];
	add.s64 	%rd49, %rd48, %rd93;
	shl.b64 	%rd50, %rd49, 2;
	add.s64 	%rd51, %rd33, %rd50;
	ld.global.u32 	%r16, [%rd51+-4];
	ld.global.u64 	%rd52, [%rd10];
	add.s64 	%rd53, %rd52, %rd93;
	shl.b64 	%rd54, %rd53, 2;
	add.s64 	%rd55, %rd38, %rd54;
	st.global.u32 	[%rd55+-4], %r16;
	ld.global.u64 	%rd56, [%rd6];
	add.s64 	%rd57, %rd56, %rd93;
	shl.b64 	%rd58, %rd57, 2;
	add.s64 	%rd59, %rd33, %rd58;
	ld.global.u32 	%r17, [%rd59];
	ld.global.u64 	%rd60, [%rd10];
	add.s64 	%rd61, %rd60, %rd93;
	shl.b64 	%rd62, %rd61, 2;
	add.s64 	%rd63, %rd38, %rd62;
	st.global.u32 	[%rd63], %r17;
	add.s64 	%rd93, %rd93, 4;
	add.s64 	%rd92, %rd92, -4;
	setp.ne.s64 	%p4, %rd92, 0;
	@%p4 bra 	$L__BB2_5;
$L__BB2_6:
	setp.eq.s64 	%p5, %rd11, 0;
	@%p5 bra 	$L__BB2_10;
	ld.global.u64 	%rd64, [%rd6];
	add.s64 	%rd65, %rd64, %rd94;
	shl.b64 	%rd66, %rd65, 2;
	add.s64 	%rd67, %rd2, %rd66;
	ld.global.u32 	%r18, [%rd67];
	ld.global.u64 	%rd68, [%rd10];
	add.s64 	%rd69, %rd68, %rd94;
	shl.b64 	%rd70, %rd69, 2;
	add.s64 	%rd71, %rd1, %rd70;
	st.global.u32 	[%rd71], %r18;
	setp.eq.s64 	%p6, %rd11, 1;
	@%p6 bra 	$L__BB2_10;
	add.s64 	%rd72, %rd94, 1;
	and.b64  	%rd73, %rd72, 4294967295;
	ld.global.u64 	%rd74, [%rd6];
	add.s64 	%rd75, %rd74, %rd73;
	shl.b64 	%rd76, %rd75, 2;
	add.s64 	%rd77, %rd2, %rd76;
	ld.global.u32 	%r19, [%rd77];
	ld.global.u64 	%rd78, [%rd10];
	add.s64 	%rd79, %rd78, %rd73;
	shl.b64 	%rd80, %rd79, 2;
	add.s64 	%rd81, %rd1, %rd80;
	st.global.u32 	[%rd81], %r19;
	setp.eq.s64 	%p7, %rd11, 2;
	@%p7 bra 	$L__BB2_10;
	add.s64 	%rd82, %rd94, 2;
	and.b64  	%rd83, %rd82, 4294967295;
	ld.global.u64 	%rd84, [%rd6];
	add.s64 	%rd85, %rd84, %rd83;
	shl.b64 	%rd86, %rd85, 2;
	add.s64 	%rd87, %rd2, %rd86;
	ld.global.u32 	%r20, [%rd87];
	ld.global.u64 	%rd88, [%rd10];
	add.s64 	%rd89, %rd88, %rd83;
	shl.b64 	%rd90, %rd89, 2;
	add.s64 	%rd91, %rd1, %rd90;
	st.global.u32 	[%rd91], %r20;
$L__BB2_10:
	add.s32 	%r21, %r21, %r3;
	setp.lt.s32 	%p8, %r21, %r8;
	@%p8 bra 	$L__BB2_2;
$L__BB2_11:
	ret;

}
	// .globl	_ZN3cub18CUB_300001_SM_10006detail11EmptyKernelIvEEvv
.visible .entry _ZN3cub18CUB_300001_SM_10006detail11EmptyKernelIvEEvv()
{


	ret;

}


// ===== COMPILED SASS (sm_100) =====

	.target	sm_100

	.elftype	@"ET_EXEC"


//--------------------- .note.nv.tkinfo           --------------------------
	.section	.note.nv.tkinfo,"",@"SHT_NOTE"
	.sectionflags	@"SHF_NOTE_NV_TKINFO"
	.tkinfo
        /*0018*/ 	.word	0x00000002
        /*0030*/ 	.string	""
        /*0030*/ 	.string	"ptxas"
        /*0030*/ 	.string	"Cuda compilation tools, release 13.0, V13.0.88"
        /*0030*/ 	.string	"Build cuda_13.0.r13.0/compiler.36424714_0"
        /*0030*/ 	.string	"-arch sm_100 -m 64 "



//--------------------- .note.nv.cuinfo           --------------------------
	.section	.note.nv.cuinfo,"",@"SHT_NOTE"
	.sectionflags	@"SHF_NOTE_NV_CUINFO"
        /*0018*/ 	.short	0x0002
        /*001a*/ 	.short	0x0064
        /*001c*/ 	.short	0x0082
	.zero		2


//--------------------- .nv.info                  --------------------------
	.section	.nv.info,"",@"SHT_CUDA_INFO"
	.align	4


	//----- nvinfo : EIATTR_REGCOUNT
	.align		4
        /*0000*/ 	.byte	0x04, 0x2f
        /*0002*/ 	.short	(.L_46 - .L_45)
	.align		4
.L_45:
        /*0004*/ 	.word	index@(_Z13assign_memoryPPiS_PPlS1_i)
        /*0008*/ 	.word	0x0000000e


	//----- nvinfo : EIATTR_FRAME_SIZE
	.align		4
.L_46:
        /*000c*/ 	.byte	0x04, 0x11
        /*000e*/ 	.short	(.L_48 - .L_47)
	.align		4
.L_47:
        /*0010*/ 	.word	index@(_Z13assign_memoryPPiS_PPlS1_i)
        /*0014*/ 	.word	0x00000000


	//----- nvinfo : EIATTR_REGCOUNT
	.align		4
.L_48:
        /*0018*/ 	.byte	0x04, 0x2f
        /*001a*/ 	.short	(.L_50 - .L_49)
	.align		4
.L_49:
        /*001c*/ 	.word	index@(_Z16GetNeighborCountPiiiiPlS0_)
        /*0020*/ 	.word	0x00000014


	//----- nvinfo : EIATTR_FRAME_SIZE
	.align		4
.L_50:
        /*0024*/ 	.byte	0x04, 0x11
        /*0026*/ 	.short	(.L_52 - .L_51)
	.align		4
.L_51:
        /*0028*/ 	.word	index@(_Z16GetNeighborCountPiiiiPlS0_)
        /*002c*/ 	.word	0x00000000


	//----- nvinfo : EIATTR_REGCOUNT
	.align		4
.L_52:
        /*0030*/ 	.byte	0x04, 0x2f
        /*0032*/ 	.short	(.L_54 - .L_53)
	.align		4
.L_53:
        /*0034*/ 	.word	index@(_Z10TopoFillUpPiiiiPlS_S0_S_)
        /*0038*/ 	.word	0x00000020


	//----- nvinfo : EIATTR_FRAME_SIZE
	.align		4
.L_54:
        /*003c*/ 	.byte	0x04, 0x11
        /*003e*/ 	.short	(.L_56 - .L_55)
	.align		4
.L_55:
        /*0040*/ 	.word	index@(_Z10TopoFillUpPiiiiPlS_S0_S_)
        /*0044*/ 	.word	0x00000000


	//----- nvinfo : EIATTR_REGCOUNT
	.align		4
.L_56:
        /*0048*/ 	.byte	0x04, 0x2f
        /*004a*/ 	.short	(.L_58 - .L_57)
	.align		4
.L_57:
        /*004c*/ 	.word	index@(_ZN3cub18CUB_300001_SM_10006detail11EmptyKernelIvEEvv)
        /*0050*/ 	.word	0x00000004


	//----- nvinfo : EIATTR_FRAME_SIZE
	.align		4
.L_58:
        /*0054*/ 	.byte	0x04, 0x11
        /*0056*/ 	.short	(.L_60 - .L_59)
	.align		4
.L_59:
        /*0058*/ 	.word	index@(_ZN3cub18CUB_300001_SM_10006detail11EmptyKernelIvEEvv)
        /*005c*/ 	.word	0x00000000


	//----- nvinfo : EIATTR_MIN_STACK_SIZE
	.align		4
.L_60:
        /*0060*/ 	.byte	0x04, 0x12
        /*0062*/ 	.short	(.L_62 - .L_61)
	.align		4
.L_61:
        /*0064*/ 	.word	index@(_ZN3cub18CUB_300001_SM_10006detail11EmptyKernelIvEEvv)
        /*0068*/ 	.word	0x00000000


	//----- nvinfo : EIATTR_MIN_STACK_SIZE
	.align		4
.L_62:
        /*006c*/ 	.byte	0x04, 0x12
        /*006e*/ 	.short	(.L_64 - .L_63)
	.align		4
.L_63:
        /*0070*/ 	.word	index@(_Z10TopoFillUpPiiiiPlS_S0_S_)
        /*0074*/ 	.word	0x00000000


	//----- nvinfo : EIATTR_MIN_STACK_SIZE
	.align		4
.L_64:
        /*0078*/ 	.byte	0x04, 0x12
        /*007a*/ 	.short	(.L_66 - .L_65)
	.align		4
.L_65:
        /*007c*/ 	.word	index@(_Z16GetNeighborCountPiiiiPlS0_)
        /*0080*/ 	.word	0x00000000


	//----- nvinfo : EIATTR_MIN_STACK_SIZE
	.align		4
.L_66:
        /*0084*/ 	.byte	0x04, 0x12
        /*0086*/ 	.short	(.L_68 - .L_67)
	.align		4
.L_67:
        /*0088*/ 	.word	index@(_Z13assign_memoryPPiS_PPlS1_i)
        /*008c*/ 	.word	0x00000000
.L_68:


//--------------------- .nv.compat                --------------------------
	.section	.nv.compat,"",@"SHT_CUDA_COMPAT_INFO"
	.align	4
        /*0000*/ 	.byte	0x02, 0x09, 0x00, 0x00, 0x02, 0x02, 0x01, 0x00, 0x02, 0x05, 0x05, 0x00, 0x03, 0x07, 0x01, 0x01
        /*0010*/ 	.byte	0x02, 0x03, 0x00, 0x00, 0x02, 0x06, 0x01, 0x00, 0x04, 0x0b, 0x08, 0x00, 0x09, 0x00, 0x00, 0x00
        /*0020*/ 	.byte	0x00, 0x00, 0x00, 0x00


//--------------------- .nv.info._ZN3cub18CUB_300001_SM_10006detail11EmptyKernelIvEEvv --------------------------
	.section	.nv.info._ZN3cub18CUB_300001_SM_10006detail11EmptyKernelIvEEvv,"",@"SHT_CUDA_INFO"
	.sectionflags	@""
	.align	4


	//----- nvinfo : EIATTR_CUDA_API_VERSION
	.align		4
        /*0000*/ 	.byte	0x04, 0x37
        /*0002*/ 	.short	(.L_70 - .L_69)
.L_69:
        /*0004*/ 	.word	0x00000082


	//----- nvinfo : EIATTR_SPARSE_MMA_MASK
	.align		4
.L_70:
        /*0008*/ 	.byte	0x03, 0x50
        /*000a*/ 	.short	0x0000


	//----- nvinfo : EIATTR_MAXREG_COUNT
	.align		4
        /*000c*/ 	.byte	0x03, 0x1b
        /*000e*/ 	.short	0x00ff


	//----- nvinfo : EIATTR_MERCURY_ISA_VERSION
	.align		4
        /*0010*/ 	.byte	0x03, 0x5f
        /*0012*/ 	.short	0x0101


	//----- nvinfo : EIATTR_VRC_CTA_INIT_COUNT
	.align		4
        /*0014*/ 	.byte	0x02, 0x4a
	.zero		1
	.zero		1


	//----- nvinfo : EIATTR_EXIT_INSTR_OFFSETS
	.align		4
        /*0018*/ 	.byte	0x04, 0x1c
        /*001a*/ 	.short	(.L_72 - .L_71)


	//   ....[0]....
.L_71:
        /*001c*/ 	.word	0x00000010


	//----- nvinfo : EIATTR_SW_WAR
	.align		4
.L_72:
        /*0020*/ 	.byte	0x04, 0x36
        /*0022*/ 	.short	(.L_74 - .L_73)
.L_73:
        /*0024*/ 	.word	0x00000008
.L_74:


//--------------------- .nv.info._Z10TopoFillUpPiiiiPlS_S0_S_ --------------------------
	.section	.nv.info._Z10TopoFillUpPiiiiPlS_S0_S_,"",@"SHT_CUDA_INFO"
	.sectionflags	@""
	.align	4


	//----- nvinfo : EIATTR_CUDA_API_VERSION
	.align		4
        /*0000*/ 	.byte	0x04, 0x37
        /*0002*/ 	.short	(.L_76 - .L_75)
.L_75:
        /*0004*/ 	.word	0x00000082


	//----- nvinfo : EIATTR_KPARAM_INFO
	.align		4
.L_76:
        /*0008*/ 	.byte	0x04, 0x17
        /*000a*/ 	.short	(.L_78 - .L_77)
.L_77:
        /*000c*/ 	.word	0x00000000
        /*0010*/ 	.short	0x0007
        /*0012*/ 	.short	0x0030
        /*0014*/ 	.byte	0x00, 0xf5, 0x21, 0x00


	//----- nvinfo : EIATTR_KPARAM_INFO
	.align		4
.L_78:
        /*0018*/ 	.byte	0x04, 0x17
        /*001a*/ 	.short	(.L_80 - .L_79)
.L_79:
        /*001c*/ 	.word	0x00000000
        /*0020*/ 	.short	0x0006
        /*0022*/ 	.short	0x0028
        /*0024*/ 	.byte	0x00, 0xf5, 0x21, 0x00


	//----- nvinfo : EIATTR_KPARAM_INFO
	.align		4
.L_80:
        /*0028*/ 	.byte	0x04, 0x17
        /*002a*/ 	.short	(.L_82 - .L_81)
.L_81:
        /*002c*/ 	.word	0x00000000
        /*0030*/ 	.short	0x0005
        /*0032*/ 	.short	0x0020
        /*0034*/ 	.byte	0x00, 0xf5, 0x21, 0x00


	//----- nvinfo : EIATTR_KPARAM_INFO
	.align		4
.L_82:
        /*0038*/ 	.byte	0x04, 0x17
        /*003a*/ 	.short	(.L_84 - .L_83)
.L_83:
        /*003c*/ 	.word	0x00000000
        /*0040*/ 	.short	0x0004
        /*0042*/ 	.short	0x0018
        /*0044*/ 	.byte	0x00, 0xf5, 0x21, 0x00


	//----- nvinfo : EIATTR_KPARAM_INFO
	.align		4
.L_84:
        /*0048*/ 	.byte	0x04, 0x17
        /*004a*/ 	.short	(.L_86 - .L_85)
.L_85:
        /*004c*/ 	.word	0x00000000
        /*0050*/ 	.short	0x0003
        /*0052*/ 	.short	0x0010
        /*0054*/ 	.byte	0x00, 0xf0, 0x11, 0x00


	//----- nvinfo : EIATTR_KPARAM_INFO
	.align		4
.L_86:
        /*0058*/ 	.byte	0x04, 0x17
        /*005a*/ 	.short	(.L_88 - .L_87)
.L_87:
        /*005c*/ 	.word	0x00000000
        /*0060*/ 	.short	0x0002
        /*0062*/ 	.short	0x000c
        /*0064*/ 	.byte	0x00, 0xf0, 0x11, 0x00


	//----- nvinfo : EIATTR_KPARAM_INFO
	.align		4
.L_88:
        /*0068*/ 	.byte	0x04, 0x17
        /*006a*/ 	.short	(.L_90 - .L_89)
.L_89:
        /*006c*/ 	.word	0x00000000
        /*0070*/ 	.short	0x0001
        /*0072*/ 	.short	0x0008
        /*0074*/ 	.byte	0x00, 0xf0, 0x11, 0x00


	//----- nvinfo : EIATTR_KPARAM_INFO
	.align		4
.L_90:
        /*0078*/ 	.byte	0x04, 0x17
        /*007a*/ 	.short	(.L_92 - .L_91)
.L_91:
        /*007c*/ 	.word	0x00000000
        /*0080*/ 	.short	0x0000
        /*0082*/ 	.short	0x0000
        /*0084*/ 	.byte	0x00, 0xf5, 0x21, 0x00


	//----- nvinfo : EIATTR_SPARSE_MMA_MASK
	.align		4
.L_92:
        /*0088*/ 	.byte	0x03, 0x50
        /*008a*/ 	.short	0x0000


	//----- nvinfo : EIATTR_MAXREG_COUNT
	.align		4
        /*008c*/ 	.byte	0x03, 0x1b
        /*008e*/ 	.short	0x00ff


	//----- nvinfo : EIATTR_MERCURY_ISA_VERSION
	.align		4
        /*0090*/ 	.byte	0x03, 0x5f
        /*0092*/ 	.short	0x0101


	//----- nvinfo : EIATTR_VRC_CTA_INIT_COUNT
	.align		4
        /*0094*/ 	.byte	0x02, 0x4a
	.zero		1
	.zero		1


	//----- nvinfo : EIATTR_EXIT_INSTR_OFFSETS
	.align		4
        /*0098*/ 	.byte	0x04, 0x1c
        /*009a*/ 	.short	(.L_94 - .L_93)


	//   ....[0]....
.L_93:
        /*009c*/ 	.word	0x00000070


	//   ....[1]....
        /*00a0*/ 	.word	0x000009f0


	//----- nvinfo : EIATTR_CRS_STACK_SIZE
	.align		4
.L_94:
        /*00a4*/ 	.byte	0x04, 0x1e
        /*00a6*/ 	.short	(.L_96 - .L_95)
.L_95:
        /*00a8*/ 	.word	0x00000000


	//----- nvinfo : EIATTR_CBANK_PARAM_SIZE
	.align		4
.L_96:
        /*00ac*/ 	.byte	0x03, 0x19
        /*00ae*/ 	.short	0x0038


	//----- nvinfo : EIATTR_PARAM_CBANK
	.align		4
        /*00b0*/ 	.byte	0x04, 0x0a
        /*00b2*/ 	.short	(.L_98 - .L_97)
	.align		4
.L_97:
        /*00b4*/ 	.word	index@(.nv.constant0._Z10TopoFillUpPiiiiPlS_S0_S_)
        /*00b8*/ 	.short	0x0380
        /*00ba*/ 	.short	0x0038


	//----- nvinfo : EIATTR_SW_WAR
	.align		4
.L_98:
        /*00bc*/ 	.byte	0x04, 0x36
        /*00be*/ 	.short	(.L_100 - .L_99)
.L_99:
        /*00c0*/ 	.word	0x00000008
.L_100:


//--------------------- .nv.info._Z16GetNeighborCountPiiiiPlS0_ --------------------------
	.section	.nv.info._Z16GetNeighborCountPiiiiPlS0_,"",@"SHT_CUDA_INFO"
	.sectionflags	@""
	.align	4


	//----- nvinfo : EIATTR_CUDA_API_VERSION
	.align		4
        /*0000*/ 	.byte	0x04, 0x37
        /*0002*/ 	.short	(.L_102 - .L_101)
.L_101:
        /*0004*/ 	.word	0x00000082


	//----- nvinfo : EIATTR_KPARAM_INFO
	.align		4
.L_102:
        /*0008*/ 	.byte	0x04, 0x17
        /*000a*/ 	.short	(.L_104 - .L_103)
.L_103:
        /*000c*/ 	.word	0x00000000
        /*0010*/ 	.short	0x0005
        /*0012*/ 	.short	0x0020
        /*0014*/ 	.byte	0x00, 0xf5, 0x21, 0x00


	//----- nvinfo : EIATTR_KPARAM_INFO
	.align		4
.L_104:
        /*0018*/ 	.byte	0x04, 0x17
        /*001a*/ 	.short	(.L_106 - .L_105)
.L_105:
        /*001c*/ 	.word	0x00000000
        /*0020*/ 	.short	0x0004
        /*0022*/ 	.short	0x0018
        /*0024*/ 	.byte	0x00, 0xf5, 0x21, 0x00


	//----- nvinfo : EIATTR_KPARAM_INFO
	.align		4
.L_106:
        /*0028*/ 	.byte	0x04, 0x17
        /*002a*/ 	.short	(.L_108 - .L_107)
.L_107:
        /*002c*/ 	.word	0x00000000
        /*0030*/ 	.short	0x0003
        /*0032*/ 	.short	0x0010
        /*0034*/ 	.byte	0x00, 0xf0, 0x11, 0x00


	//----- nvinfo : EIATTR_KPARAM_INFO
	.align		4
.L_108:
        /*0038*/ 	.byte	0x04, 0x17
        /*003a*/ 	.short	(.L_110 - .L_109)
.L_109:
        /*003c*/ 	.word	0x00000000
        /*0040*/ 	.short	0x0002
        /*0042*/ 	.short	0x000c
        /*0044*/ 	.byte	0x00, 0xf0, 0x11, 0x00


	//----- nvinfo : EIATTR_KPARAM_INFO
	.align		4
.L_110:
        /*0048*/ 	.byte	0x04, 0x17
        /*004a*/ 	.short	(.L_112 - .L_111)
.L_111:
        /*004c*/ 	.word	0x00000000
        /*0050*/ 	.short	0x0001
        /*0052*/ 	.short	0x0008
        /*0054*/ 	.byte	0x00, 0xf0, 0x11, 0x00


	//----- nvinfo : EIATTR_KPARAM_INFO
	.align		4
.L_112:
        /*0058*/ 	.byte	0x04, 0x17
        /*005a*/ 	.short	(.L_114 - .L_113)
.L_113:
        /*005c*/ 	.word	0x00000000
        /*0060*/ 	.short	0x0000
        /*0062*/ 	.short	0x0000
        /*0064*/ 	.byte	0x00, 0xf5, 0x21, 0x00


	//----- nvinfo : EIATTR_SPARSE_MMA_MASK
	.align		4
.L_114:
        /*0068*/ 	.byte	0x03, 0x50
        /*006a*/ 	.short	0x0000


	//----- nvinfo : EIATTR_MAXREG_COUNT
	.align		4
        /*006c*/ 	.byte	0x03, 0x1b
        /*006e*/ 	.short	0x00ff


	//----- nvinfo : EIATTR_MERCURY_ISA_VERSION
	.align		4
        /*0070*/ 	.byte	0x03, 0x5f
        /*0072*/ 	.short	0x0101


	//----- nvinfo : EIATTR_VRC_CTA_INIT_COUNT
	.align		4
        /*0074*/ 	.byte	0x02, 0x4a
	.zero		1
	.zero		1


	//----- nvinfo : EIATTR_EXIT_INSTR_OFFSETS
	.align		4
        /*0078*/ 	.byte	0x04, 0x1c
        /*007a*/ 	.short	(.L_116 - .L_115)


	//   ....[0]....
.L_115:
        /*007c*/ 	.word	0x00000070


	//   ....[1]....
        /*0080*/ 	.word	0x000001c0


	//----- nvinfo : EIATTR_CRS_STACK_SIZE
	.align		4
.L_116:
        /*0084*/ 	.byte	0x04, 0x1e
        /*0086*/ 	.short	(.L_118 - .L_117)
.L_117:
        /*0088*/ 	.word	0x00000000


	//----- nvinfo : EIATTR_CBANK_PARAM_SIZE
	.align		4
.L_118:
        /*008c*/ 	.byte	0x03, 0x19
        /*008e*/ 	.short	0x0028


	//----- nvinfo : EIATTR_PARAM_CBANK
	.align		4
        /*0090*/ 	.byte	0x04, 0x0a
        /*0092*/ 	.short	(.L_120 - .L_119)
	.align		4
.L_119:
        /*0094*/ 	.word	index@(.nv.constant0._Z16GetNeighborCountPiiiiPlS0_)
        /*0098*/ 	.short	0x0380
        /*009a*/ 	.short	0x0028


	//----- nvinfo : EIATTR_SW_WAR
	.align		4
.L_120:
        /*009c*/ 	.byte	0x04, 0x36
        /*009e*/ 	.short	(.L_122 - .L_121)
.L_121:
        /*00a0*/ 	.word	0x00000008
.L_122:


//--------------------- .nv.info._Z13assign_memoryPPiS_PPlS1_i --------------------------
	.section	.nv.info._Z13assign_memoryPPiS_PPlS1_i,"",@"SHT_CUDA_INFO"
	.sectionflags	@""
	.align	4


	//----- nvinfo : EIATTR_CUDA_API_VERSION
	.align		4
        /*0000*/ 	.byte	0x04, 0x37
        /*0002*/ 	.short	(.L_124 - .L_123)
.L_123:
        /*0004*/ 	.word	0x00000082


	//----- nvinfo : EIATTR_KPARAM_INFO
	.align		4
.L_124:
        /*0008*/ 	.byte	0x04, 0x17
        /*000a*/ 	.short	(.L_126 - .L_125)
.L_125:
        /*000c*/ 	.word	0x00000000
        /*0010*/ 	.short	0x0004
        /*0012*/ 	.short	0x0020
        /*0014*/ 	.byte	0x00, 0xf0, 0x11, 0x00


	//----- nvinfo : EIATTR_KPARAM_INFO
	.align		4
.L_126:
        /*0018*/ 	.byte	0x04, 0x17
        /*001a*/ 	.short	(.L_128 - .L_127)
.L_127:
        /*001c*/ 	.word	0x00000000
        /*0020*/ 	.short	0x0003
        /*0022*/ 	.short	0x0018
        /*0024*/ 	.byte	0x00, 0xf5, 0x21, 0x00


	//----- nvinfo : EIATTR_KPARAM_INFO
	.align		4
.L_128:
        /*0028*/ 	.byte	0x04, 0x17
        /*002a*/ 	.short	(.L_130 - .L_129)
.L_129:
        /*002c*/ 	.word	0x00000000
        /*0030*/ 	.short	0x0002
        /*0032*/ 	.short	0x0010
        /*0034*/ 	.byte	0x00, 0xf5, 0x21, 0x00


	//----- nvinfo : EIATTR_KPARAM_INFO
	.align		4
.L_130:
        /*0038*/ 	.byte	0x04, 0x17
        /*003a*/ 	.short	(.L_132 - .L_131)
.L_131:
        /*003c*/ 	.word	0x00000000
        /*0040*/ 	.short	0x0001
        /*0042*/ 	.short	0x0008
        /*0044*/ 	.byte	0x00, 0xf5, 0x21, 0x00


	//----- nvinfo : EIATTR_KPARAM_INFO
	.align		4
.L_132:
        /*0048*/ 	.byte	0x04, 0x17
        /*004a*/ 	.short	(.L_134 - .L_133)
.L_133:
        /*004c*/ 	.word	0x00000000
        /*0050*/ 	.short	0x0000
        /*0052*/ 	.short	0x0000
        /*0054*/ 	.byte	0x00, 0xf5, 0x21, 0x00


	//----- nvinfo : EIATTR_SPARSE_MMA_MASK
	.align		4
.L_134:
        /*0058*/ 	.byte	0x03, 0x50
        /*005a*/ 	.short	0x0000


	//----- nvinfo : EIATTR_MAXREG_COUNT
	.align		4
        /*005c*/ 	.byte	0x03, 0x1b
        /*005e*/ 	.short	0x00ff


	//----- nvinfo : EIATTR_MERCURY_ISA_VERSION
	.align		4
        /*0060*/ 	.byte	0x03, 0x5f
        /*0062*/ 	.short	0x0101


	//----- nvinfo : EIATTR_VRC_CTA_INIT_COUNT
	.align		4
        /*0064*/ 	.byte	0x02, 0x4a
	.zero		1
	.zero		1


	//----- nvinfo : EIATTR_EXIT_INSTR_OFFSETS
	.align		4
        /*0068*/ 	.byte	0x04, 0x1c
        /*006a*/ 	.short	(.L_136 - .L_135)


	//   ....[0]....
.L_135:
        /*006c*/ 	.word	0x000000b0


	//----- nvinfo : EIATTR_CBANK_PARAM_SIZE
	.align		4
.L_136:
        /*0070*/ 	.byte	0x03, 0x19
        /*0072*/ 	.short	0x0024


	//----- nvinfo : EIATTR_PARAM_CBANK
	.align		4
        /*0074*/ 	.byte	0x04, 0x0a
        /*0076*/ 	.short	(.L_138 - .L_137)
	.align		4
.L_137:
        /*0078*/ 	.word	index@(.nv.constant0._Z13assign_memoryPPiS_PPlS1_i)
        /*007c*/ 	.short	0x0380
        /*007e*/ 	.short	0x0024


	//----- nvinfo : EIATTR_SW_WAR
	.align		4
.L_138:
        /*0080*/ 	.byte	0x04, 0x36
        /*0082*/ 	.short	(.L_140 - .L_139)
.L_139:
        /*0084*/ 	.word	0x00000008
.L_140:


//--------------------- .nv.callgraph             --------------------------
	.section	.nv.callgraph,"",@"SHT_CUDA_CALLGRAPH"
	.align	4
	.sectionentsize	8
	.align		4
        /*0000*/ 	.word	0x00000000
	.align		4
        /*0004*/ 	.word	0xffffffff
	.align		4
        /*0008*/ 	.word	0x00000000
	.align		4
        /*000c*/ 	.word	0xfffffffe
	.align		4
        /*0010*/ 	.word	0x00000000
	.align		4
        /*0014*/ 	.word	0xfffffffd
	.align		4
        /*0018*/ 	.word	0x00000000
	.align		4
        /*001c*/ 	.word	0xfffffffc


//--------------------- .nv.constant4             --------------------------
	.section	.nv.constant4,"a",@progbits
	.align	8
	.align		8
.nv.constant4:
        /*0000*/ 	.dword	_ZN34_INTERNAL_4d7f57a5_4_k_cu_c37d08fb4cuda3std3__45__cpo5beginE
	.align		8
        /*0008*/ 	.dword	_ZN34_INTERNAL_4d7f57a5_4_k_cu_c37d08fb4cuda3std3__45__cpo3endE
	.align		8
        /*0010*/ 	.dword	_ZN34_INTERNAL_4d7f57a5_4_k_cu_c37d08fb4cuda3std3__45__cpo6cbeginE
	.align		8
        /*0018*/ 	.dword	_ZN34_INTERNAL_4d7f57a5_4_k_cu_c37d08fb4cuda3std3__45__cpo4cendE
	.align		8
        /*0020*/ 	.dword	_ZN34_INTERNAL_4d7f57a5_4_k_cu_c37d08fb4cuda3std3__45__cpo6rbeginE
	.align		8
        /*0028*/ 	.dword	_ZN34_INTERNAL_4d7f57a5_4_k_cu_c37d08fb4cuda3std3__45__cpo4rendE
	.align		8
        /*0030*/ 	.dword	_ZN34_INTERNAL_4d7f57a5_4_k_cu_c37d08fb4cuda3std3__45__cpo7crbeginE
	.align		8
        /*0038*/ 	.dword	_ZN34_INTERNAL_4d7f57a5_4_k_cu_c37d08fb4cuda3std3__45__cpo5crendE
	.align		8
        /*0040*/ 	.dword	_ZN34_INTERNAL_4d7f57a5_4_k_cu_c37d08fb4cuda3std3__436_GLOBAL__N__4d7f57a5_4_k_cu_c37d08fb6ignoreE
	.align		8
        /*0048*/ 	.dword	_ZN34_INTERNAL_4d7f57a5_4_k_cu_c37d08fb4cuda3std3__419piecewise_constructE
	.align		8
        /*0050*/ 	.dword	_ZN34_INTERNAL_4d7f57a5_4_k_cu_c37d08fb4cuda3std3__48in_placeE
	.align		8
        /*0058*/ 	.dword	_ZN34_INTERNAL_4d7f57a5_4_k_cu_c37d08fb4cuda3std3__420unreachable_sentinelE
	.align		8
        /*0060*/ 	.dword	_ZN34_INTERNAL_4d7f57a5_4_k_cu_c37d08fb4cuda3std3__47nulloptE
	.align		8
        /*0068*/ 	.dword	_ZN34_INTERNAL_4d7f57a5_4_k_cu_c37d08fb4cuda3std3__48unexpectE
	.align		8
        /*0070*/ 	.dword	_ZN34_INTERNAL_4d7f57a5_4_k_cu_c37d08fb4cuda3std6ranges3__45__cpo4swapE
	.align		8
        /*0078*/ 	.dword	_ZN34_INTERNAL_4d7f57a5_4_k_cu_c37d08fb4cuda3std6ranges3__45__cpo9iter_moveE
	.align		8
        /*0080*/ 	.dword	_ZN34_INTERNAL_4d7f57a5_4_k_cu_c37d08fb4cuda3std6ranges3__45__cpo5beginE
	.align		8
        /*0088*/ 	.dword	_ZN34_INTERNAL_4d7f57a5_4_k_cu_c37d08fb4cuda3std6ranges3__45__cpo3endE
	.align		8
        /*0090*/ 	.dword	_ZN34_INTERNAL_4d7f57a5_4_k_cu_c37d08fb4cuda3std6ranges3__45__cpo6cbeginE
	.align		8
        /*0098*/ 	.dword	_ZN34_INTERNAL_4d7f57a5_4_k_cu_c37d08fb4cuda3std6ranges3__45__cpo4cendE
	.align		8
        /*00a0*/ 	.dword	_ZN34_INTERNAL_4d7f57a5_4_k_cu_c37d08fb4cuda3std6ranges3__45__cpo7advanceE
	.align		8
        /*00a8*/ 	.dword	_ZN34_INTERNAL_4d7f57a5_4_k_cu_c37d08fb4cuda3std6ranges3__45__cpo9iter_swapE
	.align		8
        /*00b0*/ 	.dword	_ZN34_INTERNAL_4d7f57a5_4_k_cu_c37d08fb4cuda3std6ranges3__45__cpo4nextE
	.align		8
        /*00b8*/ 	.dword	_ZN34_INTERNAL_4d7f57a5_4_k_cu_c37d08fb4cuda3std6ranges3__45__cpo4prevE
	.align		8
        /*00c0*/ 	.dword	_ZN34_INTERNAL_4d7f57a5_4_k_cu_c37d08fb4cuda3std6ranges3__45__cpo4dataE
	.align		8
        /*00c8*/ 	.dword	_ZN34_INTERNAL_4d7f57a5_4_k_cu_c37d08fb4cuda3std6ranges3__45__cpo5cdataE
	.align		8
        /*00d0*/ 	.dword	_ZN34_INTERNAL_4d7f57a5_4_k_cu_c37d08fb4cuda3std6ranges3__45__cpo4sizeE
	.align		8
        /*00d8*/ 	.dword	_ZN34_INTERNAL_4d7f57a5_4_k_cu_c37d08fb4cuda3std6ranges3__45__cpo5ssizeE
	.align		8
        /*00e0*/ 	.dword	_ZN34_INTERNAL_4d7f57a5_4_k_cu_c37d08fb4cuda3std6ranges3__45__cpo8distanceE
	.align		8
        /*00e8*/ 	.dword	_ZN34_INTERNAL_4d7f57a5_4_k_cu_c37d08fb6thrust24THRUST_300001_SM_1000_NS8cuda_cub3parE
	.align		8
        /*00f0*/ 	.dword	_ZN34_INTERNAL_4d7f57a5_4_k_cu_c37d08fb6thrust24THRUST_300001_SM_1000_NS8cuda_cub10par_nosyncE
	.align		8
        /*00f8*/ 	.dword	_ZN34_INTERNAL_4d7f57a5_4_k_cu_c37d08fb6thrust24THRUST_300001_SM_1000_NS6system6detail10sequential3seqE
	.align		8
        /*0100*/ 	.dword	_ZN34_INTERNAL_4d7f57a5_4_k_cu_c37d08fb6thrust24THRUST_300001_SM_1000_NS6system3cpp3parE
	.align		8
        /*0108*/ 	.dword	_ZN34_INTERNAL_4d7f57a5_4_k_cu_c37d08fb6thrust24THRUST_300001_SM_1000_NS12placeholders2_1E
	.align		8
        /*0110*/ 	.dword	_ZN34_INTERNAL_4d7f57a5_4_k_cu_c37d08fb6thrust24THRUST_300001_SM_1000_NS12placeholders2_2E
	.align		8
        /*0118*/ 	.dword	_ZN34_INTERNAL_4d7f57a5_4_k_cu_c37d08fb6thrust24THRUST_300001_SM_1000_NS12placeholders2_3E
	.align		8
        /*0120*/ 	.dword	_ZN34_INTERNAL_4d7f57a5_4_k_cu_c37d08fb6thrust24THRUST_300001_SM_1000_NS12placeholders2_4E
	.align		8
        /*0128*/ 	.dword	_ZN34_INTERNAL_4d7f57a5_4_k_cu_c37d08fb6thrust24THRUST_300001_SM_1000_NS12placeholders2_5E
	.align		8
        /*0130*/ 	.dword	_ZN34_INTERNAL_4d7f57a5_4_k_cu_c37d08fb6thrust24THRUST_300001_SM_1000_NS12placeholders2_6E
	.align		8
        /*0138*/ 	.dword	_ZN34_INTERNAL_4d7f57a5_4_k_cu_c37d08fb6thrust24THRUST_300001_SM_1000_NS12placeholders2_7E
	.align		8
        /*0140*/ 	.dword	_ZN34_INTERNAL_4d7f57a5_4_k_cu_c37d08fb6thrust24THRUST_300001_SM_1000_NS12placeholders2_8E
	.align		8
        /*0148*/ 	.dword	_ZN34_INTERNAL_4d7f57a5_4_k_cu_c37d08fb6thrust24THRUST_300001_SM_1000_NS12placeholders2_9E
	.align		8
        /*0150*/ 	.dword	_ZN34_INTERNAL_4d7f57a5_4_k_cu_c37d08fb6thrust24THRUST_300001_SM_1000_NS12placeholders3_10E
	.align		8
        /*0158*/ 	.dword	_ZN34_INTERNAL_4d7f57a5_4_k_cu_c37d08fb6thrust24THRUST_300001_SM_1000_NS3seqE
	.align		8
        /*0160*/ 	.dword	_ZN34_INTERNAL_4d7f57a5_4_k_cu_c37d08fb6thrust24THRUST_300001_SM_1000_NS6deviceE


//--------------------- .text._ZN3cub18CUB_300001_SM_10006detail11EmptyKernelIvEEvv --------------------------
	.section	.text._ZN3cub18CUB_300001_SM_10006detail11EmptyKernelIvEEvv,"ax",@progbits
	.align	128
        .global         _ZN3cub18CUB_300001_SM_10006detail11EmptyKernelIvEEvv
        .type           _ZN3cub18CUB_300001_SM_10006detail11EmptyKernelIvEEvv,@function
        .size           _ZN3cub18CUB_300001_SM_10006detail11EmptyKernelIvEEvv,(.L_x_11 - _ZN3cub18CUB_300001_SM_10006detail11EmptyKernelIvEEvv)
        .other          _ZN3cub18CUB_300001_SM_10006detail11EmptyKernelIvEEvv,@"STO_CUDA_ENTRY STV_DEFAULT"
_ZN3cub18CUB_300001_SM_10006detail11EmptyKernelIvEEvv:
.text._ZN3cub18CUB_300001_SM_10006detail11EmptyKernelIvEEvv:
[----:B------:R-:W-:Y:S01]  /*0000*/  LDC R1, c[0x0][0x37c] ;  /* 0x0000df00ff017b82 */ /* 0x000fe20000000800 */
[----:B------:R-:W-:Y:S05]  /*0010*/  EXIT ;  /* 0x000000000000794d */ /* 0x000fea0003800000 */
.L_x_0:
[----:B------:R-:W-:-:S00]  /*0020*/  BRA `(.L_x_0) ;  /* 0xfffffffc00fc7947 */ /* 0x000fc0000383ffff */
[----:B------:R-:W-:-:S00]  /*0030*/  NOP ;  /* 0x0000000000007918 */ /* 0x000fc00000000000 */
        /* <DEDUP_REMOVED lines=12> */
.L_x_11:


//--------------------- .text._Z10TopoFillUpPiiiiPlS_S0_S_ --------------------------
	.section	.text._Z10TopoFillUpPiiiiPlS_S0_S_,"ax",@progbits
	.align	128
        .global         _Z10TopoFillUpPiiiiPlS_S0_S_
        .type           _Z10TopoFillUpPiiiiPlS_S0_S_,@function
        .size           _Z10TopoFillUpPiiiiPlS_S0_S_,(.L_x_12 - _Z10TopoFillUpPiiiiPlS_S0_S_)
        .other          _Z10TopoFillUpPiiiiPlS_S0_S_,@"STO_CUDA_ENTRY STV_DEFAULT"
_Z10TopoFillUpPiiiiPlS_S0_S_:
.text._Z10TopoFillUpPiiiiPlS_S0_S_:
[----:B------:R-:W-:Y:S01]  /*0000*/  LDC R1, c[0x0][0x37c] ;  /* 0x0000df00ff017b82 */ /* 0x000fe20000000800 */
[----:B------:R-:W0:Y:S01]  /*0010*/  S2R R0, SR_TID.X ;  /* 0x0000000000007919 */ /* 0x000e220000002100 */
[----:B------:R-:W0:Y:S01]  /*0020*/  LDCU UR4, c[0x0][0x360] ;  /* 0x00006c00ff0477ac */ /* 0x000e220008000800 */
[----:B------:R-:W0:Y:S01]  /*0030*/  S2R R3, SR_CTAID.X ;  /* 0x0000000000037919 */ /* 0x000e220000002500 */
[----:B------:R-:W1:Y:S01]  /*0040*/  LDCU UR5, c[0x0][0x390] ;  /* 0x00007200ff0577ac */ /* 0x000e620008000800 */
[----:B0-----:R-:W-:-:S05]  /*0050*/  IMAD R0, R3, UR4, R0 ;  /* 0x0000000403007c24 */ /* 0x001fca000f8e0200 */
[----:B-1----:R-:W-:-:S13]  /*0060*/  ISETP.GE.AND P0, PT, R0, UR5, PT ;  /* 0x0000000500007c0c */ /* 0x002fda000bf06270 */
[----:B------:R-:W-:Y:S05]  /*0070*/  @P0 EXIT ;  /* 0x000000000000094d */ /* 0x000fea0003800000 */
[----:B------:R-:W0:Y:S01]  /*0080*/  LDCU UR5, c[0x0][0x370] ;  /* 0x00006e00ff0577ac */ /* 0x000e220008000800 */
[----:B------:R-:W1:Y:S01]  /*0090*/  LDCU.64 UR6, c[0x0][0x358] ;  /* 0x00006b00ff0677ac */ /* 0x000e620008000a00 */
[----:B0-----:R-:W-:-:S12]  /*00a0*/  UIMAD UR4, UR4, UR5, URZ ;  /* 0x00000005040472a4 */ /* 0x001fd8000f8e02ff */
.L_x_6:
[----:B012---:R-:W0:Y:S08]  /*00b0*/  LDC.64 R4, c[0x0][0x388] ;  /* 0x0000e200ff047b82 */ /* 0x007e300000000a00 */
[----:B------:R-:W2:Y:S08]  /*00c0*/  LDC.64 R2, c[0x0][0x380] ;  /* 0x0000e000ff027b82 */ /* 0x000eb00000000a00 */
[----:B---3--:R-:W3:Y:S01]  /*00d0*/  LDC.64 R12, c[0x0][0x398] ;  /* 0x0000e600ff0c7b82 */ /* 0x008ee20000000a00 */
[----:B0-----:R-:W-:-:S04]  /*00e0*/  IMAD R5, R0, R4, R5 ;  /* 0x0000000400057224 */ /* 0x001fc800078e0205 */
[----:B--2---:R-:W-:-:S06]  /*00f0*/  IMAD.WIDE R2, R5, 0x4, R2 ;  /* 0x0000000405027825 */ /* 0x004fcc00078e0202 */
[----:B-1----:R-:W3:Y:S02]  /*0100*/  LDG.E R3, desc[UR6][R2.64] ;  /* 0x0000000602037981 */ /* 0x002ee4000c1e1900 */
[----:B---3--:R-:W-:-:S05]  /*0110*/  IMAD.WIDE R12, R3, 0x8, R12 ;  /* 0x00000008030c7825 */ /* 0x008fca00078e020c */
[----:B------:R-:W2:Y:S04]  /*0120*/  LDG.E.64 R4, desc[UR6][R12.64+0x8] ;  /* 0x000008060c047981 */ /* 0x000ea8000c1e1b00 */
[----:B------:R-:W2:Y:S01]  /*0130*/  LDG.E.64 R6, desc[UR6][R12.64] ;  /* 0x000000060c067981 */ /* 0x000ea2000c1e1b00 */
[----:B------:R-:W-:Y:S01]  /*0140*/  BSSY.RECONVERGENT B0, `(.L_x_1) ;  /* 0x0000086000007945 */ /* 0x000fe20003800200 */
[----:B--2---:R-:W-:-:S04]  /*0150*/  IADD3 R10, P1, PT, R4, -R6, RZ ;  /* 0x80000006040a7210 */ /* 0x004fc80007f3e0ff */
[----:B------:R-:W-:Y:S01]  /*0160*/  ISETP.GE.U32.AND P0, PT, R10, 0x1, PT ;  /* 0x000000010a00780c */ /* 0x000fe20003f06070 */
[----:B------:R-:W-:-:S05]  /*0170*/  IMAD.X R11, R5, 0x1, ~R7, P1 ;  /* 0x00000001050b7824 */ /* 0x000fca00008e0e07 */
[----:B------:R-:W-:-:S13]  /*0180*/  ISETP.GE.AND.EX P0, PT, R11, RZ, PT, P0 ;  /* 0x000000ff0b00720c */ /* 0x000fda0003f06300 */
[----:B------:R-:W-:Y:S05]  /*0190*/  @!P0 BRA `(.L_x_2) ;  /* 0x0000000800008947 */ /* 0x000fea0003800000 */
[----:B------:R-:W-:Y:S01]  /*01a0*/  IADD3 R3, P0, PT, -R4, R6, RZ ;  /* 0x0000000604037210 */ /* 0x000fe20007f1e1ff */
[----:B------:R-:W0:Y:S01]  /*01b0*/  LDC.64 R14, c[0x0][0x3a8] ;  /* 0x0000ea00ff0e7b82 */ /* 0x000e220000000a00 */
[----:B------:R-:W-:Y:S01]  /*01c0*/  LOP3.LUT R2, R10, 0x3, RZ, 0xc0, !PT ;  /* 0x000000030a027812 */ /* 0x000fe200078ec0ff */
[----:B------:R-:W-:Y:S01]  /*01d0*/  BSSY.RECONVERGENT B1, `(.L_x_3) ;  /* 0x000004d000017945 */ /* 0x000fe20003800200 */
[----:B------:R-:W-:Y:S01]  /*01e0*/  ISETP.GT.U32.AND P1, PT, R3, -0x4, PT ;  /* 0xfffffffc0300780c */ /* 0x000fe20003f24070 */
[----:B------:R-:W-:Y:S01]  /*01f0*/  IMAD.X R4, R7, 0x1, ~R5, P0 ;  /* 0x0000000107047824 */ /* 0x000fe200000e0e05 */
[----:B------:R-:W-:Y:S01]  /*0200*/  ISETP.NE.U32.AND P0, PT, R2, RZ, PT ;  /* 0x000000ff0200720c */ /* 0x000fe20003f05070 */
[----:B------:R-:W-:-:S03]  /*0210*/  IMAD.MOV.U32 R3, RZ, RZ, RZ ;  /* 0x000000ffff037224 */ /* 0x000fc600078e00ff */
[----:B------:R-:W-:Y:S01]  /*0220*/  ISETP.GT.U32.AND.EX P1, PT, R4, -0x1, PT, P1 ;  /* 0xffffffff0400780c */ /* 0x000fe20003f24110 */
[----:B------:R-:W-:Y:S01]  /*0230*/  IMAD.MOV.U32 R4, RZ, RZ, RZ ;  /* 0x000000ffff047224 */ /* 0x000fe200078e00ff */
[----:B------:R-:W-:Y:S01]  /*0240*/  ISETP.NE.AND.EX P0, PT, RZ, RZ, PT, P0 ;  /* 0x000000ffff00720c */ /* 0x000fe20003f05300 */
[----:B0-----:R-:W-:-:S10]  /*0250*/  IMAD.WIDE R14, R0, 0x8, R14 ;  /* 0x00000008000e7825 */ /* 0x001fd400078e020e */
[----:B------:R-:W-:Y:S05]  /*0260*/  @P1 BRA `(.L_x_4) ;  /* 0x00000004000c1947 */ /* 0x000fea0003800000 */
[----:B------:R-:W0:Y:S01]  /*0270*/  LDC.64 R6, c[0x0][0x3a0] ;  /* 0x0000e800ff067b82 */ /* 0x000e220000000a00 */
[----:B------:R-:W-:Y:S01]  /*0280*/  LOP3.LUT R3, R10, 0xfffffffc, RZ, 0xc0, !PT ;  /* 0xfffffffc0a037812 */ /* 0x000fe200078ec0ff */
[----:B------:R-:W-:Y:S01]  /*0290*/  IMAD.MOV.U32 R10, RZ, RZ, RZ ;  /* 0x000000ffff0a7224 */ /* 0x000fe200078e00ff */
[----:B------:R-:W-:-:S03]  /*02a0*/  LOP3.LUT R4, R11, 0x7fffffff, RZ, 0xc0, !PT ;  /* 0x7fffffff0b047812 */ /* 0x000fc600078ec0ff */
[----:B------:R-:W-:Y:S02]  /*02b0*/  IMAD.MOV.U32 R22, RZ, RZ, R3 ;  /* 0x000000ffff167224 */ /* 0x000fe400078e0003 */
[----:B------:R-:W1:Y:S01]  /*02c0*/  LDC.64 R8, c[0x0][0x3b0] ;  /* 0x0000ec00ff087b82 */ /* 0x000e620000000a00 */
[----:B------:R-:W-:Y:S01]  /*02d0*/  IMAD.MOV.U32 R11, RZ, RZ, R4 ;  /* 0x000000ffff0b7224 */ /* 0x000fe200078e0004 */
[----:B0-----:R-:W-:-:S05]  /*02e0*/  IADD3 R5, P1, PT, R6, 0xc, RZ ;  /* 0x0000000c06057810 */ /* 0x001fca0007f3e0ff */
[----:B------:R-:W-:Y:S01]  /*02f0*/  IMAD.X R7, RZ, RZ, R7, P1 ;  /* 0x000000ffff077224 */ /* 0x000fe200008e0607 */
[----:B-1----:R-:W-:-:S05]  /*0300*/  IADD3 R6, P2, PT, R8, 0xc, RZ ;  /* 0x0000000c08067810 */ /* 0x002fca0007f5e0ff */
[----:B------:R-:W-:Y:S02]  /*0310*/  IMAD.X R8, RZ, RZ, R9, P2 ;  /* 0x000000ffff087224 */ /* 0x000fe400010e0609 */
[----:B------:R-:W-:-:S07]  /*0320*/  IMAD.MOV.U32 R9, RZ, RZ, RZ ;  /* 0x000000ffff097224 */ /* 0x000fce00078e00ff */
.L_x_5:
[----:B0-----:R-:W2:Y:S04]  /*0330*/  LDG.E.64 R18, desc[UR6][R12.64] ;  /* 0x000000060c127981 */ /* 0x001ea8000c1e1b00 */
[----:B------:R-:W3:Y:S01]  /*0340*/  LDG.E.64 R16, desc[UR6][R14.64] ;  /* 0x000000060e107981 */ /* 0x000ee2000c1e1b00 */
[----:B--2---:R-:W-:-:S05]  /*0350*/  IADD3 R18, P1, PT, R18, R10, RZ ;  /* 0x0000000a12127210 */ /* 0x004fca0007f3e0ff */
[----:B------:R-:W-:Y:S01]  /*0360*/  IMAD.X R19, R19, 0x1, R9, P1 ;  /* 0x0000000113137824 */ /* 0x000fe200008e0609 */
[----:B------:R-:W-:-:S04]  /*0370*/  LEA R24, P1, R18, R5, 0x2 ;  /* 0x0000000512187211 */ /* 0x000fc800078210ff */
[----:B------:R-:W-:-:S06]  /*0380*/  LEA.HI.X R25, R18, R7, R19, 0x2, P1 ;  /* 0x0000000712197211 */ /* 0x000fcc00008f1413 */
[----:B------:R-:W2:Y:S01]  /*0390*/  LDG.E R25, desc[UR6][R24.64+-0xc] ;  /* 0xfffff40618197981 */ /* 0x000ea2000c1e1900 */
[----:B---3--:R-:W-:-:S05]  /*03a0*/  IADD3 R19, P1, PT, R16, R10, RZ ;  /* 0x0000000a10137210 */ /* 0x008fca0007f3e0ff */
[----:B------:R-:W-:Y:S01]  /*03b0*/  IMAD.X R16, R17, 0x1, R9, P1 ;  /* 0x0000000111107824 */ /* 0x000fe200008e0609 */
[----:B------:R-:W-:-:S04]  /*03c0*/  LEA R28, P1, R19, R6, 0x2 ;  /* 0x00000006131c7211 */ /* 0x000fc800078210ff */
[----:B------:R-:W-:-:S05]  /*03d0*/  LEA.HI.X R29, R19, R8, R16, 0x2, P1 ;  /* 0x00000008131d7211 */ /* 0x000fca00008f1410 */
[----:B--2---:R0:W-:Y:S04]  /*03e0*/  STG.E desc[UR6][R28.64+-0xc], R25 ;  /* 0xfffff4191c007986 */ /* 0x0041e8000c101906 */
[----:B------:R-:W2:Y:S04]  /*03f0*/  LDG.E.64 R18, desc[UR6][R12.64] ;  /* 0x000000060c127981 */ /* 0x000ea8000c1e1b00 */
        /* <DEDUP_REMOVED lines=21> */
[----:B0-----:R-:W-:-:S05]  /*0550*/  LEA.HI.X R25, R23, R8, R16, 0x2, P1 ;  /* 0x0000000817197211 */ /* 0x001fca00008f1410 */
[----:B--2---:R0:W-:Y:S04]  /*0560*/  STG.E desc[UR6][R24.64+-0x4], R19 ;  /* 0xfffffc1318007986 */ /* 0x0041e8000c101906 */
[----:B-1----:R-:W2:Y:S04]  /*0570*/  LDG.E.64 R20, desc[UR6][R12.64] ;  /* 0x000000060c147981 */ /* 0x002ea8000c1e1b00 */
[----:B------:R-:W3:Y:S01]  /*0580*/  LDG.E.64 R16, desc[UR6][R14.64] ;  /* 0x000000060e107981 */ /* 0x000ee2000c1e1b00 */
[----:B--2---:R-:W-:-:S05]  /*0590*/  IADD3 R26, P1, PT, R20, R10, RZ ;  /* 0x0000000a141a7210 */ /* 0x004fca0007f3e0ff */
[----:B------:R-:W-:Y:S01]  /*05a0*/  IMAD.X R21, R21, 0x1, R9, P1 ;  /* 0x0000000115157824 */ /* 0x000fe200008e0609 */
[----:B------:R-:W-:-:S04]  /*05b0*/  LEA R20, P1, R26, R5, 0x2 ;  /* 0x000000051a147211 */ /* 0x000fc800078210ff */
[----:B------:R-:W-:-:S06]  /*05c0*/  LEA.HI.X R21, R26, R7, R21, 0x2, P1 ;  /* 0x000000071a157211 */ /* 0x000fcc00008f1415 */
[----:B------:R-:W2:Y:S01]  /*05d0*/  LDG.E R21, desc[UR6][R20.64] ;  /* 0x0000000614157981 */ /* 0x000ea2000c1e1900 */
[----:B---3--:R-:W-:Y:S02]  /*05e0*/  IADD3 R23, P1, PT, R16, R10, RZ ;  /* 0x0000000a10177210 */ /* 0x008fe40007f3e0ff */
[----:B------:R-:W-:-:S03]  /*05f0*/  IADD3 R10, P2, PT, R10, 0x4, RZ ;  /* 0x000000040a0a7810 */ /* 0x000fc60007f5e0ff */
[--C-:B------:R-:W-:Y:S01]  /*0600*/  IMAD.X R17, R17, 0x1, R9.reuse, P1 ;  /* 0x0000000111117824 */ /* 0x100fe200008e0609 */
[----:B------:R-:W-:Y:S01]  /*0610*/  LEA R16, P1, R23, R6, 0x2 ;  /* 0x0000000617107211 */ /* 0x000fe200078210ff */
[----:B------:R-:W-:-:S03]  /*0620*/  IMAD.X R9, RZ, RZ, R9, P2 ;  /* 0x000000ffff097224 */ /* 0x000fc600010e0609 */
[----:B------:R-:W-:Y:S02]  /*0630*/  LEA.HI.X R17, R23, R8, R17, 0x2, P1 ;  /* 0x0000000817117211 */ /* 0x000fe400008f1411 */
[----:B------:R-:W-:-:S04]  /*0640*/  IADD3 R22, P1, PT, R22, -0x4, RZ ;  /* 0xfffffffc16167810 */ /* 0x000fc80007f3e0ff */
[----:B------:R-:W-:Y:S02]  /*0650*/  IADD3.X R11, PT, PT, R11, -0x1, RZ, P1, !PT ;  /* 0xffffffff0b0b7810 */ /* 0x000fe40000ffe4ff */
[----:B------:R-:W-:-:S04]  /*0660*/  ISETP.NE.U32.AND P1, PT, R22, RZ, PT ;  /* 0x000000ff1600720c */ /* 0x000fc80003f25070 */
[----:B------:R-:W-:Y:S01]  /*0670*/  ISETP.NE.AND.EX P1, PT, R11, RZ, PT, P1 ;  /* 0x000000ff0b00720c */ /* 0x000fe20003f25310 */
[----:B--2---:R0:W-:-:S12]  /*0680*/  STG.E desc[UR6][R16.64], R21 ;  /* 0x0000001510007986 */ /* 0x0041d8000c101906 */
[----:B------:R-:W-:Y:S05]  /*0690*/  @P1 BRA `(.L_x_5) ;  /* 0xfffffffc00241947 */ /* 0x000fea000383ffff */
.L_x_4:
[----:B------:R-:W-:Y:S05]  /*06a0*/  BSYNC.RECONVERGENT B1 ;  /* 0x0000000000017941 */ /* 0x000fea0003800200 */
.L_x_3:
[----:B------:R-:W-:Y:S05]  /*06b0*/  @!P0 BRA `(.L_x_2) ;  /* 0x0000000000b88947 */ /* 0x000fea0003800000 */
[----:B------:R-:W2:Y:S01]  /*06c0*/  LDG.E.64 R8, desc[UR6][R12.64] ;  /* 0x000000060c087981 */ /* 0x000ea2000c1e1b00 */
[----:B------:R-:W0:Y:S03]  /*06d0*/  LDC.64 R6, c[0x0][0x3a0] ;  /* 0x0000e800ff067b82 */ /* 0x000e260000000a00 */
[----:B------:R-:W3:Y:S01]  /*06e0*/  LDG.E.64 R10, desc[UR6][R14.64] ;  /* 0x000000060e0a7981 */ /* 0x000ee2000c1e1b00 */
[----:B--2---:R-:W-:-:S05]  /*06f0*/  IADD3 R5, P0, PT, R8, R3, RZ ;  /* 0x0000000308057210 */ /* 0x004fca0007f1e0ff */
[----:B------:R-:W-:Y:S01]  /*0700*/  IMAD.X R8, R9, 0x1, R4, P0 ;  /* 0x0000000109087824 */ /* 0x000fe200000e0604 */
[----:B0-----:R-:W-:-:S04]  /*0710*/  LEA R16, P0, R5, R6, 0x2 ;  /* 0x0000000605107211 */ /* 0x001fc800078010ff */
[----:B------:R-:W-:Y:S02]  /*0720*/  LEA.HI.X R17, R5, R7, R8, 0x2, P0 ;  /* 0x0000000705117211 */ /* 0x000fe400000f1408 */
[----:B------:R-:W0:Y:S04]  /*0730*/  LDC.64 R8, c[0x0][0x3b0] ;  /* 0x0000ec00ff087b82 */ /* 0x000e280000000a00 */
[----:B------:R-:W2:Y:S01]  /*0740*/  LDG.E R17, desc[UR6][R16.64] ;  /* 0x0000000610117981 */ /* 0x000ea2000c1e1900 */
[----:B---3--:R-:W-:-:S05]  /*0750*/  IADD3 R5, P0, PT, R10, R3, RZ ;  /* 0x000000030a057210 */ /* 0x008fca0007f1e0ff */
[----:B------:R-:W-:Y:S01]  /*0760*/  IMAD.X R10, R11, 0x1, R4, P0 ;  /* 0x000000010b0a7824 */ /* 0x000fe200000e0604 */
[----:B0-----:R-:W-:-:S04]  /*0770*/  LEA R4, P0, R5, R8, 0x2 ;  /* 0x0000000805047211 */ /* 0x001fc800078010ff */
[----:B------:R-:W-:Y:S02]  /*0780*/  LEA.HI.X R5, R5, R9, R10, 0x2, P0 ;  /* 0x0000000905057211 */ /* 0x000fe400000f140a */
[----:B------:R-:W-:-:S04]  /*0790*/  ISETP.NE.U32.AND P0, PT, R2, 0x1, PT ;  /* 0x000000010200780c */ /* 0x000fc80003f05070 */
[----:B------:R-:W-:Y:S01]  /*07a0*/  ISETP.NE.AND.EX P0, PT, RZ, RZ, PT, P0 ;  /* 0x000000ffff00720c */ /* 0x000fe20003f05300 */
[----:B--2---:R1:W-:-:S12]  /*07b0*/  STG.E desc[UR6][R4.64], R17 ;  /* 0x0000001104007986 */ /* 0x0043d8000c101906 */
[----:B------:R-:W-:Y:S05]  /*07c0*/  @!P0 BRA `(.L_x_2) ;  /* 0x0000000000748947 */ /* 0x000fea0003800000 */
[----:B------:R-:W2:Y:S01]  /*07d0*/  LDG.E.64 R10, desc[UR6][R12.64] ;  /* 0x000000060c0a7981 */ /* 0x000ea2000c1e1b00 */
[----:B-1----:R-:W-:-:S03]  /*07e0*/  VIADD R17, R3, 0x1 ;  /* 0x0000000103117836 */ /* 0x002fc60000000000 */
[----:B------:R-:W3:Y:S02]  /*07f0*/  LDG.E.64 R4, desc[UR6][R14.64] ;  /* 0x000000060e047981 */ /* 0x000ee4000c1e1b00 */
[----:B--2---:R-:W-:-:S05]  /*0800*/  IADD3 R16, P0, PT, R10, R17, RZ ;  /* 0x000000110a107210 */ /* 0x004fca0007f1e0ff */
[----:B------:R-:W-:Y:S01]  /*0810*/  IMAD.X R11, RZ, RZ, R11, P0 ;  /* 0x000000ffff0b7224 */ /* 0x000fe200000e060b */
[----:B------:R-:W-:-:S04]  /*0820*/  LEA R10, P0, R16, R6, 0x2 ;  /* 0x00000006100a7211 */ /* 0x000fc800078010ff */
[----:B------:R-:W-:-:S06]  /*0830*/  LEA.HI.X R11, R16, R7, R11, 0x2, P0 ;  /* 0x00000007100b7211 */ /* 0x000fcc00000f140b */
[----:B------:R-:W2:Y:S01]  /*0840*/  LDG.E R11, desc[UR6][R10.64] ;  /* 0x000000060a0b7981 */ /* 0x000ea2000c1e1900 */
[----:B---3--:R-:W-:-:S05]  /*0850*/  IADD3 R16, P0, PT, R4, R17, RZ ;  /* 0x0000001104107210 */ /* 0x008fca0007f1e0ff */
[----:B------:R-:W-:Y:S01]  /*0860*/  IMAD.X R5, RZ, RZ, R5, P0 ;  /* 0x000000ffff057224 */ /* 0x000fe200000e0605 */
[----:B------:R-:W-:-:S04]  /*0870*/  LEA R4, P0, R16, R8, 0x2 ;  /* 0x0000000810047211 */ /* 0x000fc800078010ff */
[----:B------:R-:W-:Y:S02]  /*0880*/  LEA.HI.X R5, R16, R9, R5, 0x2, P0 ;  /* 0x0000000910057211 */ /* 0x000fe400000f1405 */
[----:B------:R-:W-:-:S04]  /*0890*/  ISETP.NE.U32.AND P0, PT, R2, 0x2, PT ;  /* 0x000000020200780c */ /* 0x000fc80003f05070 */
[----:B------:R-:W-:Y:S01]  /*08a0*/  ISETP.NE.AND.EX P0, PT, RZ, RZ, PT, P0 ;  /* 0x000000ffff00720c */ /* 0x000fe20003f05300 */
[----:B--2---:R2:W-:-:S12]  /*08b0*/  STG.E desc[UR6][R4.64], R11 ;  /* 0x0000000b04007986 */ /* 0x0045d8000c101906 */
[----:B------:R-:W-:Y:S05]  /*08c0*/  @!P0 BRA `(.L_x_2) ;  /* 0x0000000000348947 */ /* 0x000fea0003800000 */
[----:B------:R-:W3:Y:S01]  /*08d0*/  LDG.E.64 R12, desc[UR6][R12.64] ;  /* 0x000000060c0c7981 */ /* 0x000ee2000c1e1b00 */
[----:B--2---:R-:W-:-:S03]  /*08e0*/  VIADD R5, R3, 0x2 ;  /* 0x0000000203057836 */ /* 0x004fc60000000000 */
[----:B------:R-:W2:Y:S02]  /*08f0*/  LDG.E.64 R14, desc[UR6][R14.64] ;  /* 0x000000060e0e7981 */ /* 0x000ea4000c1e1b00 */
[----:B---3--:R-:W-:-:S05]  /*0900*/  IADD3 R2, P0, PT, R12, R5, RZ ;  /* 0x000000050c027210 */ /* 0x008fca0007f1e0ff */
[----:B------:R-:W-:Y:S01]  /*0910*/  IMAD.X R3, RZ, RZ, R13, P0 ;  /* 0x000000ffff037224 */ /* 0x000fe200000e060d */
[----:B------:R-:W-:-:S04]  /*0920*/  LEA R6, P0, R2, R6, 0x2 ;  /* 0x0000000602067211 */ /* 0x000fc800078010ff */
[----:B------:R-:W-:-:S06]  /*0930*/  LEA.HI.X R7, R2, R7, R3, 0x2, P0 ;  /* 0x0000000702077211 */ /* 0x000fcc00000f1403 */
[----:B------:R-:W3:Y:S01]  /*0940*/  LDG.E R7, desc[UR6][R6.64] ;  /* 0x0000000606077981 */ /* 0x000ee2000c1e1900 */
[----:B--2---:R-:W-:-:S05]  /*0950*/  IADD3 R2, P0, PT, R14, R5, RZ ;  /* 0x000000050e027210 */ /* 0x004fca0007f1e0ff */
[----:B------:R-:W-:Y:S01]  /*0960*/  IMAD.X R3, RZ, RZ, R15, P0 ;  /* 0x000000ffff037224 */ /* 0x000fe200000e060f */
[----:B------:R-:W-:-:S04]  /*0970*/  LEA R8, P0, R2, R8, 0x2 ;  /* 0x0000000802087211 */ /* 0x000fc800078010ff */
[----:B------:R-:W-:-:S05]  /*0980*/  LEA.HI.X R9, R2, R9, R3, 0x2, P0 ;  /* 0x0000000902097211 */ /* 0x000fca00000f1403 */
[----:B---3--:R3:W-:Y:S04]  /*0990*/  STG.E desc[UR6][R8.64], R7 ;  /* 0x0000000708007986 */ /* 0x0087e8000c101906 */
.L_x_2:
[----:B------:R-:W-:Y:S05]  /*09a0*/  BSYNC.RECONVERGENT B0 ;  /* 0x0000000000007941 */ /* 0x000fea0003800200 */
.L_x_1:
[----:B------:R-:W4:Y:S01]  /*09b0*/  LDCU UR5, c[0x0][0x390] ;  /* 0x00007200ff0577ac */ /* 0x000f220008000800 */
[----:B------:R-:W-:-:S05]  /*09c0*/  VIADD R0, R0, UR4 ;  /* 0x0000000400007c36 */ /* 0x000fca0008000000 */
[----:B----4-:R-:W-:-:S13]  /*09d0*/  ISETP.GE.AND P0, PT, R0, UR5, PT ;  /* 0x0000000500007c0c */ /* 0x010fda000bf06270 */
[----:B------:R-:W-:Y:S05]  /*09e0*/  @!P0 BRA `(.L_x_6) ;  /* 0xfffffff400b08947 */ /* 0x000fea000383ffff */
[----:B------:R-:W-:Y:S05]  /*09f0*/  EXIT ;  /* 0x000000000000794d */ /* 0x000fea0003800000 */
.L_x_7:
        /* <DEDUP_REMOVED lines=16> */
.L_x_12:


//--------------------- .text._Z16GetNeighborCountPiiiiPlS0_ --------------------------
	.section	.text._Z16GetNeighborCountPiiiiPlS0_,"ax",@progbits
	.align	128
        .global         _Z16GetNeighborCountPiiiiPlS0_
        .type           _Z16GetNeighborCountPiiiiPlS0_,@function
        .size           _Z16GetNeighborCountPiiiiPlS0_,(.L_x_13 - _Z16GetNeighborCountPiiiiPlS0_)
        .other          _Z16GetNeighborCountPiiiiPlS0_,@"STO_CUDA_ENTRY STV_DEFAULT"
_Z16GetNeighborCountPiiiiPlS0_:
.text._Z16GetNeighborCountPiiiiPlS0_:
        /* <DEDUP_REMOVED lines=8> */
[----:B------:R-:W0:Y:S01]  /*0080*/  LDC.64 R10, c[0x0][0x380] ;  /* 0x0000e000ff0a7b82 */ /* 0x000e220000000a00 */
[----:B------:R-:W1:Y:S01]  /*0090*/  LDCU UR5, c[0x0][0x370] ;  /* 0x00006e00ff0577ac */ /* 0x000e620008000800 */
[----:B------:R-:W2:Y:S06]  /*00a0*/  LDCU.64 UR6, c[0x0][0x358] ;  /* 0x00006b00ff0677ac */ /* 0x000eac0008000a00 */
[----:B------:R-:W3:Y:S08]  /*00b0*/  LDC.64 R12, c[0x0][0x398] ;  /* 0x0000e600ff0c7b82 */ /* 0x000ef00000000a00 */
[----:B------:R-:W4:Y:S01]  /*00c0*/  LDC.64 R14, c[0x0][0x3a0] ;  /* 0x0000e800ff0e7b82 */ /* 0x000f220000000a00 */
[----:B-1----:R-:W-:-:S07]  /*00d0*/  UIMAD UR4, UR4, UR5, URZ ;  /* 0x00000005040472a4 */ /* 0x002fce000f8e02ff */
[----:B--2---:R-:W1:Y:S05]  /*00e0*/  LDC.64 R16, c[0x0][0x388] ;  /* 0x0000e200ff107b82 */ /* 0x004e6a0000000a00 */
.L_x_8:
[----:B-1----:R-:W-:-:S04]  /*00f0*/  IMAD R3, R0, R16, R17 ;  /* 0x0000001000037224 */ /* 0x002fc800078e0211 */
[----:B0-----:R-:W-:-:S06]  /*0100*/  IMAD.WIDE R2, R3, 0x4, R10 ;  /* 0x0000000403027825 */ /* 0x001fcc00078e020a */
[----:B------:R-:W3:Y:S02]  /*0110*/  LDG.E R3, desc[UR6][R2.64] ;  /* 0x0000000602037981 */ /* 0x000ee4000c1e1900 */
[----:B---3--:R-:W-:-:S05]  /*0120*/  IMAD.WIDE R4, R3, 0x8, R12 ;  /* 0x0000000803047825 */ /* 0x008fca00078e020c */
[----:B------:R-:W2:Y:S04]  /*0130*/  LDG.E.64 R6, desc[UR6][R4.64+0x8] ;  /* 0x0000080604067981 */ /* 0x000ea8000c1e1b00 */
[----:B------:R-:W2:Y:S02]  /*0140*/  LDG.E.64 R8, desc[UR6][R4.64] ;  /* 0x0000000604087981 */ /* 0x000ea4000c1e1b00 */
[----:B--2---:R-:W-:-:S04]  /*0150*/  IADD3 R8, P0, PT, R6, -R8, RZ ;  /* 0x8000000806087210 */ /* 0x004fc80007f1e0ff */
[----:B------:R-:W-:Y:S01]  /*0160*/  IADD3.X R9, PT, PT, R7, ~R9, RZ, P0, !PT ;  /* 0x8000000907097210 */ /* 0x000fe200007fe4ff */
[C---:B----4-:R-:W-:Y:S01]  /*0170*/  IMAD.WIDE R6, R0.reuse, 0x8, R14 ;  /* 0x0000000800067825 */ /* 0x050fe200078e020e */
[----:B------:R-:W-:-:S04]  /*0180*/  IADD3 R0, PT, PT, R0, UR4, RZ ;  /* 0x0000000400007c10 */ /* 0x000fc8000fffe0ff */
[----:B------:R2:W-:Y:S01]  /*0190*/  STG.E.64 desc[UR6][R6.64], R8 ;  /* 0x0000000806007986 */ /* 0x0005e2000c101b06 */
[----:B------:R-:W-:-:S13]  /*01a0*/  ISETP.GE.AND P0, PT, R0, UR8, PT ;  /* 0x0000000800007c0c */ /* 0x000fda000bf06270 */
[----:B--2---:R-:W-:Y:S05]  /*01b0*/  @!P0 BRA `(.L_x_8) ;  /* 0xfffffffc00cc8947 */ /* 0x004fea000383ffff */
[----:B------:R-:W-:Y:S05]  /*01c0*/  EXIT ;  /* 0x000000000000794d */ /* 0x000fea0003800000 */
.L_x_9:
        /* <DEDUP_REMOVED lines=11> */
.L_x_13:


//--------------------- .text._Z13assign_memoryPPiS_PPlS1_i --------------------------
	.section	.text._Z13assign_memoryPPiS_PPlS1_i,"ax",@progbits
	.align	128
        .global         _Z13assign_memoryPPiS_PPlS1_i
        .type           _Z13assign_memoryPPiS_PPlS1_i,@function
        .size           _Z13assign_memoryPPiS_PPlS1_i,(.L_x_14 - _Z13assign_memoryPPiS_PPlS1_i)
        .other          _Z13assign_memoryPPiS_PPlS1_i,@"STO_CUDA_ENTRY STV_DEFAULT"
_Z13assign_memoryPPiS_PPlS1_i:
.text._Z13assign_memoryPPiS_PPlS1_i:
[----:B------:R-:W-:Y:S08]  /*0000*/  LDC R1, c[0x0][0x37c] ;  /* 0x0000df00ff017b82 */ /* 0x000ff00000000800 */
[----:B------:R-:W0:Y:S01]  /*0010*/  LDC R11, c[0x0][0x3a0] ;  /* 0x0000e800ff0b7b82 */ /* 0x000e220000000800 */
[----:B------:R-:W1:Y:S07]  /*0020*/  LDCU.64 UR4, c[0x0][0x358] ;  /* 0x00006b00ff0477ac */ /* 0x000e6e0008000a00 */
[----:B------:R-:W0:Y:S08]  /*0030*/  LDC.64 R2, c[0x0][0x380] ;  /* 0x0000e000ff027b82 */ /* 0x000e300000000a00 */
[----:B------:R-:W2:Y:S08]  /*0040*/  LDC.64 R4, c[0x0][0x390] ;  /* 0x0000e400ff047b82 */ /* 0x000eb00000000a00 */
[----:B------:R-:W1:Y:S08]  /*0050*/  LDC.64 R6, c[0x0][0x388] ;  /* 0x0000e200ff067b82 */ /* 0x000e700000000a00 */
[----:B------:R-:W3:Y:S01]  /*0060*/  LDC.64 R8, c[0x0][0x398] ;  /* 0x0000e600ff087b82 */ /* 0x000ee20000000a00 */
[----:B0-----:R-:W-:-:S04]  /*0070*/  IMAD.WIDE R2, R11, 0x8, R2 ;  /* 0x000000080b027825 */ /* 0x001fc800078e0202 */
[----:B--2---:R-:W-:Y:S01]  /*0080*/  IMAD.WIDE R4, R11, 0x8, R4 ;  /* 0x000000080b047825 */ /* 0x004fe200078e0204 */
[----:B-1----:R-:W-:Y:S04]  /*0090*/  STG.E.64 desc[UR4][R2.64], R6 ;  /* 0x0000000602007986 */ /* 0x002fe8000c101b04 */
[----:B---3--:R-:W-:Y:S01]  /*00a0*/  STG.E.64 desc[UR4][R4.64], R8 ;  /* 0x0000000804007986 */ /* 0x008fe2000c101b04 */
[----:B------:R-:W-:Y:S05]  /*00b0*/  EXIT ;  /* 0x000000000000794d */ /* 0x000fea0003800000 */
.L_x_10:
        /* <DEDUP_REMOVED lines=12> */
.L_x_14:


//--------------------- .nv.shared.reserved.0     --------------------------
	.section	.nv.shared.reserved.0,"aw",@nobits
	.weak		__nv_reservedSMEM_offset_0_alias
	.size		__nv_reservedSMEM_offset_0_alias, 0, 64
	.other		__nv_reservedSMEM_offset_0_alias,@"STO_CUDA_RESERVED_SHARED STV_DEFAULT"
__nv_reservedSMEM_offset_0_alias:
	.zero		0
	.zero		64


//--------------------- .nv.global                --------------------------
	.section	.nv.global,"aw",@nobits
.nv.global:
	.type		_ZN34_INTERNAL_4d7f57a5_4_k_cu_c37d08fb6thrust24THRUST_300001_SM_1000_NS12placeholders2_8E,@object
	.size		_ZN34_INTERNAL_4d7f57a5_4_k_cu_c37d08fb6thrust24THRUST_300001_SM_1000_NS12placeholders2_8E,(_ZN34_INTERNAL_4d7f57a5_4_k_cu_c37d08fb4cuda3std3__436_GLOBAL__N__4d7f57a5_4_k_cu_c37d08fb6ignoreE - _ZN34_INTERNAL_4d7f57a5_4_k_cu_c37d08fb6thrust24THRUST_300001_SM_1000_NS12placeholders2_8E)
_ZN34_INTERNAL_4d7f57a5_4_k_cu_c37d08fb6thrust24THRUST_300001_SM_1000_NS12placeholders2_8E:
	.zero		1
	.type		_ZN34_INTERNAL_4d7f57a5_4_k_cu_c37d08fb4cuda3std3__436_GLOBAL__N__4d7f57a5_4_k_cu_c37d08fb6ignoreE,@object
	.size		_ZN34_INTERNAL_4d7f57a5_4_k_cu_c37d08fb4cuda3std3__436_GLOBAL__N__4d7f57a5_4_k_cu_c37d08fb6ignoreE,(_ZN34_INTERNAL_4d7f57a5_4_k_cu_c37d08fb4cuda3std6ranges3__45__cpo4dataE - _ZN34_INTERNAL_4d7f57a5_4_k_cu_c37d08fb4cuda3std3__436_GLOBAL__N__4d7f57a5_4_k_cu_c37d08fb6ignoreE)
_ZN34_INTERNAL_4d7f57a5_4_k_cu_c37d08fb4cuda3std3__436_GLOBAL__N__4d7f57a5_4_k_cu_c37d08fb6ignoreE:
	.zero		1
	.type		_ZN34_INTERNAL_4d7f57a5_4_k_cu_c37d08fb4cuda3std6ranges3__45__cpo4dataE,@object
	.size		_ZN34_INTERNAL_4d7f57a5_4_k_cu_c37d08fb4cuda3std6ranges3__45__cpo4dataE,(_ZN34_INTERNAL_4d7f57a5_4_k_cu_c37d08fb6thrust24THRUST_300001_SM_1000_NS6system3cpp3parE - _ZN34_INTERNAL_4d7f57a5_4_k_cu_c37d08fb4cuda3std6ranges3__45__cpo4dataE)
_ZN34_INTERNAL_4d7f57a5_4_k_cu_c37d08fb4cuda3std6ranges3__45__cpo4dataE:
	.zero		1
	.type		_ZN34_INTERNAL_4d7f57a5_4_k_cu_c37d08fb6thrust24THRUST_300001_SM_1000_NS6system3cpp3parE,@object
	.size		_ZN34_INTERNAL_4d7f57a5_4_k_cu_c37d08fb6thrust24THRUST_300001_SM_1000_NS6system3cpp3parE,(_ZN34_INTERNAL_4d7f57a5_4_k_cu_c37d08fb4cuda3std3__45__cpo5beginE - _ZN34_INTERNAL_4d7f57a5_4_k_cu_c37d08fb6thrust24THRUST_300001_SM_1000_NS6system3cpp3parE)
_ZN34_INTERNAL_4d7f57a5_4_k_cu_c37d08fb6thrust24THRUST_300001_SM_1000_NS6system3cpp3parE:
	.zero		1
	.type		_ZN34_INTERNAL_4d7f57a5_4_k_cu_c37d08fb4cuda3std3__45__cpo5beginE,@object
	.size		_ZN34_INTERNAL_4d7f57a5_4_k_cu_c37d08fb4cuda3std3__45__cpo5beginE,(_ZN34_INTERNAL_4d7f57a5_4_k_cu_c37d08fb4cuda3std6ranges3__45__cpo5beginE - _ZN34_INTERNAL_4d7f57a5_4_k_cu_c37d08fb4cuda3std3__45__cpo5beginE)
_ZN34_INTERNAL_4d7f57a5_4_k_cu_c37d08fb4cuda3std3__45__cpo5beginE:
	.zero		1
	.type		_ZN34_INTERNAL_4d7f57a5_4_k_cu_c37d08fb4cuda3std6ranges3__45__cpo5beginE,@object
	.size		_ZN34_INTERNAL_4d7f57a5_4_k_cu_c37d08fb4cuda3std6ranges3__45__cpo5beginE,(_ZN34_INTERNAL_4d7f57a5_4_k_cu_c37d08fb6thrust24THRUST_300001_SM_1000_NS6deviceE - _ZN34_INTERNAL_4d7f57a5_4_k_cu_c37d08fb4cuda3std6ranges3__45__cpo5beginE)
_ZN34_INTERNAL_4d7f57a5_4_k_cu_c37d08fb4cuda3std6ranges3__45__cpo5beginE:
	.zero		1
	.type		_ZN34_INTERNAL_4d7f57a5_4_k_cu_c37d08fb6thrust24THRUST_300001_SM_1000_NS6deviceE,@object
	.size		_ZN34_INTERNAL_4d7f57a5_4_k_cu_c37d08fb6thrust24THRUST_300001_SM_1000_NS6deviceE,(_ZN34_INTERNAL_4d7f57a5_4_k_cu_c37d08fb4cuda3std3__47nulloptE - _ZN34_INTERNAL_4d7f57a5_4_k_cu_c37d08fb6thrust24THRUST_300001_SM_1000_NS6deviceE)
_ZN34_INTERNAL_4d7f57a5_4_k_cu_c37d08fb6thrust24THRUST_300001_SM_1000_NS6deviceE:
	.zero		1
	.type		_ZN34_INTERNAL_4d7f57a5_4_k_cu_c37d08fb4cuda3std3__47nulloptE,@object
	.size		_ZN34_INTERNAL_4d7f57a5_4_k_cu_c37d08fb4cuda3std3__47nulloptE,(_ZN34_INTERNAL_4d7f57a5_4_k_cu_c37d08fb4cuda3std6ranges3__45__cpo8distanceE - _ZN34_INTERNAL_4d7f57a5_4_k_cu_c37d08fb4cuda3std3__47nulloptE)
_ZN34_INTERNAL_4d7f57a5_4_k_cu_c37d08fb4cuda3std3__47nulloptE:
	.zero		1
	.type		_ZN34_INTERNAL_4d7f57a5_4_k_cu_c37d08fb4cuda3std6ranges3__45__cpo8distanceE,@object
	.size		_ZN34_INTERNAL_4d7f57a5_4_k_cu_c37d08fb4cuda3std6ranges3__45__cpo8distanceE,(_ZN34_INTERNAL_4d7f57a5_4_k_cu_c37d08fb6thrust24THRUST_300001_SM_1000_NS12placeholders2_4E - _ZN34_INTERNAL_4d7f57a5_4_k_cu_c37d08fb4cuda3std6ranges3__45__cpo8distanceE)
_ZN34_INTERNAL_4d7f57a5_4_k_cu_c37d08fb4cuda3std6ranges3__45__cpo8distanceE:
	.zero		1
	.type		_ZN34_INTERNAL_4d7f57a5_4_k_cu_c37d08fb6thrust24THRUST_300001_SM_1000_NS12placeholders2_4E,@object
	.size		_ZN34_INTERNAL_4d7f57a5_4_k_cu_c37d08fb6thrust24THRUST_300001_SM_1000_NS12placeholders2_4E,(_ZN34_INTERNAL_4d7f57a5_4_k_cu_c37d08fb4cuda3std3__45__cpo6rbeginE - _ZN34_INTERNAL_4d7f57a5_4_k_cu_c37d08fb6thrust24THRUST_300001_SM_1000_NS12placeholders2_4E)
_ZN34_INTERNAL_4d7f57a5_4_k_cu_c37d08fb6thrust24THRUST_300001_SM_1000_NS12placeholders2_4E:
	.zero		1
	.type		_ZN34_INTERNAL_4d7f57a5_4_k_cu_c37d08fb4cuda3std3__45__cpo6rbeginE,@object
	.size		_ZN34_INTERNAL_4d7f57a5_4_k_cu_c37d08fb4cuda3std3__45__cpo6rbeginE,(_ZN34_INTERNAL_4d7f57a5_4_k_cu_c37d08fb4cuda3std6ranges3__45__cpo7advanceE - _ZN34_INTERNAL_4d7f57a5_4_k_cu_c37d08fb4cuda3std3__45__cpo6rbeginE)
_ZN34_INTERNAL_4d7f57a5_4_k_cu_c37d08fb4cuda3std3__45__cpo6rbeginE:
	.zero		1
	.type		_ZN34_INTERNAL_4d7f57a5_4_k_cu_c37d08fb4cuda3std6ranges3__45__cpo7advanceE,@object
	.size		_ZN34_INTERNAL_4d7f57a5_4_k_cu_c37d08fb4cuda3std6ranges3__45__cpo7advanceE,(_ZN34_INTERNAL_4d7f57a5_4_k_cu_c37d08fb6thrust24THRUST_300001_SM_1000_NS12placeholders3_10E - _ZN34_INTERNAL_4d7f57a5_4_k_cu_c37d08fb4cuda3std6ranges3__45__cpo7advanceE)
_ZN34_INTERNAL_4d7f57a5_4_k_cu_c37d08fb4cuda3std6ranges3__45__cpo7advanceE:
	.zero		1
	.type		_ZN34_INTERNAL_4d7f57a5_4_k_cu_c37d08fb6thrust24THRUST_300001_SM_1000_NS12placeholders3_10E,@object
	.size		_ZN34_INTERNAL_4d7f57a5_4_k_cu_c37d08fb6thrust24THRUST_300001_SM_1000_NS12placeholders3_10E,(_ZN34_INTERNAL_4d7f57a5_4_k_cu_c37d08fb4cuda3std3__48in_placeE - _ZN34_INTERNAL_4d7f57a5_4_k_cu_c37d08fb6thrust24THRUST_300001_SM_1000_NS12placeholders3_10E)
_ZN34_INTERNAL_4d7f57a5_4_k_cu_c37d08fb6thrust24THRUST_300001_SM_1000_NS12placeholders3_10E:
	.zero		1
	.type		_ZN34_INTERNAL_4d7f57a5_4_k_cu_c37d08fb4cuda3std3__48in_placeE,@object
	.size		_ZN34_INTERNAL_4d7f57a5_4_k_cu_c37d08fb4cuda3std3__48in_placeE,(_ZN34_INTERNAL_4d7f57a5_4_k_cu_c37d08fb4cuda3std6ranges3__45__cpo4sizeE - _ZN34_INTERNAL_4d7f57a5_4_k_cu_c37d08fb4cuda3std3__48in_placeE)
_ZN34_INTERNAL_4d7f57a5_4_k_cu_c37d08fb4cuda3std3__48in_placeE:
	.zero		1
	.type		_ZN34_INTERNAL_4d7f57a5_4_k_cu_c37d08fb4cuda3std6ranges3__45__cpo4sizeE,@object
	.size		_ZN34_INTERNAL_4d7f57a5_4_k_cu_c37d08fb4cuda3std6ranges3__45__cpo4sizeE,(_ZN34_INTERNAL_4d7f57a5_4_k_cu_c37d08fb6thrust24THRUST_300001_SM_1000_NS12placeholders2_2E - _ZN34_INTERNAL_4d7f57a5_4_k_cu_c37d08fb4cuda3std6ranges3__45__cpo4sizeE)
_ZN34_INTERNAL_4d7f57a5_4_k_cu_c37d08fb4cuda3std6ranges3__45__cpo4sizeE:
	.zero		1
	.type		_ZN34_INTERNAL_4d7f57a5_4_k_cu_c37d08fb6thrust24THRUST_300001_SM_1000_NS12placeholders2_2E,@object
	.size		_ZN34_INTERNAL_4d7f57a5_4_k_cu_c37d08fb6thrust24THRUST_300001_SM_1000_NS12placeholders2_2E,(_ZN34_INTERNAL_4d7f57a5_4_k_cu_c37d08fb4cuda3std3__45__cpo6cbeginE - _ZN34_INTERNAL_4d7f57a5_4_k_cu_c37d08fb6thrust24THRUST_300001_SM_1000_NS12placeholders2_2E)
_ZN34_INTERNAL_4d7f57a5_4_k_cu_c37d08fb6thrust24THRUST_300001_SM_1000_NS12placeholders2_2E:
	.zero		1
	.type		_ZN34_INTERNAL_4d7f57a5_4_k_cu_c37d08fb4cuda3std3__45__cpo6cbeginE,@object
	.size		_ZN34_INTERNAL_4d7f57a5_4_k_cu_c37d08fb4cuda3std3__45__cpo6cbeginE,(_ZN34_INTERNAL_4d7f57a5_4_k_cu_c37d08fb4cuda3std6ranges3__45__cpo6cbeginE - _ZN34_INTERNAL_4d7f57a5_4_k_cu_c37d08fb4cuda3std3__45__cpo6cbeginE)
_ZN34_INTERNAL_4d7f57a5_4_k_cu_c37d08fb4cuda3std3__45__cpo6cbeginE:
	.zero		1
	.type		_ZN34_INTERNAL_4d7f57a5_4_k_cu_c37d08fb4cuda3std6ranges3__45__cpo6cbeginE,@object
	.size		_ZN34_INTERNAL_4d7f57a5_4_k_cu_c37d08fb4cuda3std6ranges3__45__cpo6cbeginE,(_ZN34_INTERNAL_4d7f57a5_4_k_cu_c37d08fb6thrust24THRUST_300001_SM_1000_NS12placeholders2_6E - _ZN34_INTERNAL_4d7f57a5_4_k_cu_c37d08fb4cuda3std6ranges3__45__cpo6cbeginE)
_ZN34_INTERNAL_4d7f57a5_4_k_cu_c37d08fb4cuda3std6ranges3__45__cpo6cbeginE:
	.zero		1
	.type		_ZN34_INTERNAL_4d7f57a5_4_k_cu_c37d08fb6thrust24THRUST_300001_SM_1000_NS12placeholders2_6E,@object
	.size		_ZN34_INTERNAL_4d7f57a5_4_k_cu_c37d08fb6thrust24THRUST_300001_SM_1000_NS12placeholders2_6E,(_ZN34_INTERNAL_4d7f57a5_4_k_cu_c37d08fb4cuda3std3__45__cpo7crbeginE - _ZN34_INTERNAL_4d7f57a5_4_k_cu_c37d08fb6thrust24THRUST_300001_SM_1000_NS12placeholders2_6E)
_ZN34_INTERNAL_4d7f57a5_4_k_cu_c37d08fb6thrust24THRUST_300001_SM_1000_NS12placeholders2_6E:
	.zero		1
	.type		_ZN34_INTERNAL_4d7f57a5_4_k_cu_c37d08fb4cuda3std3__45__cpo7crbeginE,@object
	.size		_ZN34_INTERNAL_4d7f57a5_4_k_cu_c37d08fb4cuda3std3__45__cpo7crbeginE,(_ZN34_INTERNAL_4d7f57a5_4_k_cu_c37d08fb4cuda3std6ranges3__45__cpo4nextE - _ZN34_INTERNAL_4d7f57a5_4_k_cu_c37d08fb4cuda3std3__45__cpo7crbeginE)
_ZN34_INTERNAL_4d7f57a5_4_k_cu_c37d08fb4cuda3std3__45__cpo7crbeginE:
	.zero		1
	.type		_ZN34_INTERNAL_4d7f57a5_4_k_cu_c37d08fb4cuda3std6ranges3__45__cpo4nextE,@object
	.size		_ZN34_INTERNAL_4d7f57a5_4_k_cu_c37d08fb4cuda3std6ranges3__45__cpo4nextE,(_ZN34_INTERNAL_4d7f57a5_4_k_cu_c37d08fb4cuda3std6ranges3__45__cpo4swapE - _ZN34_INTERNAL_4d7f57a5_4_k_cu_c37d08fb4cuda3std6ranges3__45__cpo4nextE)
_ZN34_INTERNAL_4d7f57a5_4_k_cu_c37d08fb4cuda3std6ranges3__45__cpo4nextE:
	.zero		1
	.type		_ZN34_INTERNAL_4d7f57a5_4_k_cu_c37d08fb4cuda3std6ranges3__45__cpo4swapE,@object
	.size		_ZN34_INTERNAL_4d7f57a5_4_k_cu_c37d08fb4cuda3std6ranges3__45__cpo4swapE,(_ZN34_INTERNAL_4d7f57a5_4_k_cu_c37d08fb6thrust24THRUST_300001_SM_1000_NS8cuda_cub10par_nosyncE - _ZN34_INTERNAL_4d7f57a5_4_k_cu_c37d08fb4cuda3std6ranges3__45__cpo4swapE)
_ZN34_INTERNAL_4d7f57a5_4_k_cu_c37d08fb4cuda3std6ranges3__45__cpo4swapE:
	.zero		1
	.type		_ZN34_INTERNAL_4d7f57a5_4_k_cu_c37d08fb6thrust24THRUST_300001_SM_1000_NS8cuda_cub10par_nosyncE,@object
	.size		_ZN34_INTERNAL_4d7f57a5_4_k_cu_c37d08fb6thrust24THRUST_300001_SM_1000_NS8cuda_cub10par_nosyncE,(_ZN34_INTERNAL_4d7f57a5_4_k_cu_c37d08fb6thrust24THRUST_300001_SM_1000_NS3seqE - _ZN34_INTERNAL_4d7f57a5_4_k_cu_c37d08fb6thrust24THRUST_300001_SM_1000_NS8cuda_cub10par_nosyncE)
_ZN34_INTERNAL_4d7f57a5_4_k_cu_c37d08fb6thrust24THRUST_300001_SM_1000_NS8cuda_cub10par_nosyncE:
	.zero		1
	.type		_ZN34_INTERNAL_4d7f57a5_4_k_cu_c37d08fb6thrust24THRUST_300001_SM_1000_NS3seqE,@object
	.size		_ZN34_INTERNAL_4d7f57a5_4_k_cu_c37d08fb6thrust24THRUST_300001_SM_1000_NS3seqE,(_ZN34_INTERNAL_4d7f57a5_4_k_cu_c37d08fb4cuda3std3__420unreachable_sentinelE - _ZN34_INTERNAL_4d7f57a5_4_k_cu_c37d08fb6thrust24THRUST_300001_SM_1000_NS3seqE)
_ZN34_INTERNAL_4d7f57a5_4_k_cu_c37d08fb6thrust24THRUST_300001_SM_1000_NS3seqE:
	.zero		1
	.type		_ZN34_INTERNAL_4d7f57a5_4_k_cu_c37d08fb4cuda3std3__420unreachable_sentinelE,@object
	.size		_ZN34_INTERNAL_4d7f57a5_4_k_cu_c37d08fb4cuda3std3__420unreachable_sentinelE,(_ZN34_INTERNAL_4d7f57a5_4_k_cu_c37d08fb4cuda3std6ranges3__45__cpo5ssizeE - _ZN34_INTERNAL_4d7f57a5_4_k_cu_c37d08fb4cuda3std3__420unreachable_sentinelE)
_ZN34_INTERNAL_4d7f57a5_4_k_cu_c37d08fb4cuda3std3__420unreachable_sentinelE:
	.zero		1
	.type		_ZN34_INTERNAL_4d7f57a5_4_k_cu_c37d08fb4cuda3std6ranges3__45__cpo5ssizeE,@object
	.size		_ZN34_INTERNAL_4d7f57a5_4_k_cu_c37d08fb4cuda3std6ranges3__45__cpo5ssizeE,(_ZN34_INTERNAL_4d7f57a5_4_k_cu_c37d08fb6thrust24THRUST_300001_SM_1000_NS12placeholders2_3E - _ZN34_INTERNAL_4d7f57a5_4_k_cu_c37d08fb4cuda3std6ranges3__45__cpo5ssizeE)
_ZN34_INTERNAL_4d7f57a5_4_k_cu_c37d08fb4cuda3std6ranges3__45__cpo5ssizeE:
	.zero		1
	.type		_ZN34_INTERNAL_4d7f57a5_4_k_cu_c37d08fb6thrust24THRUST_300001_SM_1000_NS12placeholders2_3E,@object
	.size		_ZN34_INTERNAL_4d7f57a5_4_k_cu_c37d08fb6thrust24THRUST_300001_SM_1000_NS12placeholders2_3E,(_ZN34_INTERNAL_4d7f57a5_4_k_cu_c37d08fb4cuda3std3__45__cpo4cendE - _ZN34_INTERNAL_4d7f57a5_4_k_cu_c37d08fb6thrust24THRUST_300001_SM_1000_NS12placeholders2_3E)
_ZN34_INTERNAL_4d7f57a5_4_k_cu_c37d08fb6thrust24THRUST_300001_SM_1000_NS12placeholders2_3E:
	.zero		1
	.type		_ZN34_INTERNAL_4d7f57a5_4_k_cu_c37d08fb4cuda3std3__45__cpo4cendE,@object
	.size		_ZN34_INTERNAL_4d7f57a5_4_k_cu_c37d08fb4cuda3std3__45__cpo4cendE,(_ZN34_INTERNAL_4d7f57a5_4_k_cu_c37d08fb4cuda3std6ranges3__45__cpo4cendE - _ZN34_INTERNAL_4d7f57a5_4_k_cu_c37d08fb4cuda3std3__45__cpo4cendE)
_ZN34_INTERNAL_4d7f57a5_4_k_cu_c37d08fb4cuda3std3__45__cpo4cendE:
	.zero		1
	.type		_ZN34_INTERNAL_4d7f57a5_4_k_cu_c37d08fb4cuda3std6ranges3__45__cpo4cendE,@object
	.size		_ZN34_INTERNAL_4d7f57a5_4_k_cu_c37d08fb4cuda3std6ranges3__45__cpo4cendE,(_ZN34_INTERNAL_4d7f57a5_4_k_cu_c37d08fb6thrust24THRUST_300001_SM_1000_NS12placeholders2_7E - _ZN34_INTERNAL_4d7f57a5_4_k_cu_c37d08fb4cuda3std6ranges3__45__cpo4cendE)
_ZN34_INTERNAL_4d7f57a5_4_k_cu_c37d08fb4cuda3std6ranges3__45__cpo4cendE:
	.zero		1
	.type		_ZN34_INTERNAL_4d7f57a5_4_k_cu_c37d08fb6thrust24THRUST_300001_SM_1000_NS12placeholders2_7E,@object
	.size		_ZN34_INTERNAL_4d7f57a5_4_k_cu_c37d08fb6thrust24THRUST_300001_SM_1000_NS12placeholders2_7E,(_ZN34_INTERNAL_4d7f57a5_4_k_cu_c37d08fb4cuda3std3__45__cpo5crendE - _ZN34_INTERNAL_4d7f57a5_4_k_cu_c37d08fb6thrust24THRUST_300001_SM_1000_NS12placeholders2_7E)
_ZN34_INTERNAL_4d7f57a5_4_k_cu_c37d08fb6thrust24THRUST_300001_SM_1000_NS12placeholders2_7E:
	.zero		1
	.type		_ZN34_INTERNAL_4d7f57a5_4_k_cu_c37d08fb4cuda3std3__45__cpo5crendE,@object
	.size		_ZN34_INTERNAL_4d7f57a5_4_k_cu_c37d08fb4cuda3std3__45__cpo5crendE,(_ZN34_INTERNAL_4d7f57a5_4_k_cu_c37d08fb4cuda3std6ranges3__45__cpo4prevE - _ZN34_INTERNAL_4d7f57a5_4_k_cu_c37d08fb4cuda3std3__45__cpo5crendE)
_ZN34_INTERNAL_4d7f57a5_4_k_cu_c37d08fb4cuda3std3__45__cpo5crendE:
	.zero		1
	.type		_ZN34_INTERNAL_4d7f57a5_4_k_cu_c37d08fb4cuda3std6ranges3__45__cpo4prevE,@object
	.size		_ZN34_INTERNAL_4d7f57a5_4_k_cu_c37d08fb4cuda3std6ranges3__45__cpo4prevE,(_ZN34_INTERNAL_4d7f57a5_4_k_cu_c37d08fb4cuda3std6ranges3__45__cpo9iter_moveE - _ZN34_INTERNAL_4d7f57a5_4_k_cu_c37d08fb4cuda3std6ranges3__45__cpo4prevE)
_ZN34_INTERNAL_4d7f57a5_4_k_cu_c37d08fb4cuda3std6ranges3__45__cpo4prevE:
	.zero		1
	.type		_ZN34_INTERNAL_4d7f57a5_4_k_cu_c37d08fb4cuda3std6ranges3__45__cpo9iter_moveE,@object
	.size		_ZN34_INTERNAL_4d7f57a5_4_k_cu_c37d08fb4cuda3std6ranges3__45__cpo9iter_moveE,(_ZN34_INTERNAL_4d7f57a5_4_k_cu_c37d08fb6thrust24THRUST_300001_SM_1000_NS6system6detail10sequential3seqE - _ZN34_INTERNAL_4d7f57a5_4_k_cu_c37d08fb4cuda3std6ranges3__45__cpo9iter_moveE)
_ZN34_INTERNAL_4d7f57a5_4_k_cu_c37d08fb4cuda3std6ranges3__45__cpo9iter_moveE:
	.zero		1
	.type		_ZN34_INTERNAL_4d7f57a5_4_k_cu_c37d08fb6thrust24THRUST_300001_SM_1000_NS6system6detail10sequential3seqE,@object
	.size		_ZN34_INTERNAL_4d7f57a5_4_k_cu_c37d08fb6thrust24THRUST_300001_SM_1000_NS6system6detail10sequential3seqE,(_ZN34_INTERNAL_4d7f57a5_4_k_cu_c37d08fb6thrust24THRUST_300001_SM_1000_NS12placeholders2_9E - _ZN34_INTERNAL_4d7f57a5_4_k_cu_c37d08fb6thrust24THRUST_300001_SM_1000_NS6system6detail10sequential3seqE)
_ZN34_INTERNAL_4d7f57a5_4_k_cu_c37d08fb6thrust24THRUST_300001_SM_1000_NS6system6detail10sequential3seqE:
	.zero		1
	.type		_ZN34_INTERNAL_4d7f57a5_4_k_cu_c37d08fb6thrust24THRUST_300001_SM_1000_NS12placeholders2_9E,@object
	.size		_ZN34_INTERNAL_4d7f57a5_4_k_cu_c37d08fb6thrust24THRUST_300001_SM_1000_NS12placeholders2_9E,(_ZN34_INTERNAL_4d7f57a5_4_k_cu_c37d08fb4cuda3std3__419piecewise_constructE - _ZN34_INTERNAL_4d7f57a5_4_k_cu_c37d08fb6thrust24THRUST_300001_SM_1000_NS12placeholders2_9E)
_ZN34_INTERNAL_4d7f57a5_4_k_cu_c37d08fb6thrust24THRUST_300001_SM_1000_NS12placeholders2_9E:
	.zero		1
	.type		_ZN34_INTERNAL_4d7f57a5_4_k_cu_c37d08fb4cuda3std3__419piecewise_constructE,@object
	.size		_ZN34_INTERNAL_4d7f57a5_4_k_cu_c37d08fb4cuda3std3__419piecewise_constructE,(_ZN34_INTERNAL_4d7f57a5_4_k_cu_c37d08fb4cuda3std6ranges3__45__cpo5cdataE - _ZN34_INTERNAL_4d7f57a5_4_k_cu_c37d08fb4cuda3std3__419piecewise_constructE)
_ZN34_INTERNAL_4d7f57a5_4_k_cu_c37d08fb4cuda3std3__419piecewise_constructE:
	.zero		1
	.type		_ZN34_INTERNAL_4d7f57a5_4_k_cu_c37d08fb4cuda3std6ranges3__45__cpo5cdataE,@object
	.size		_ZN34_INTERNAL_4d7f57a5_4_k_cu_c37d08fb4cuda3std6ranges3__45__cpo5cdataE,(_ZN34_INTERNAL_4d7f57a5_4_k_cu_c37d08fb6thrust24THRUST_300001_SM_1000_NS12placeholders2_1E - _ZN34_INTERNAL_4d7f57a5_4_k_cu_c37d08fb4cuda3std6ranges3__45__cpo5cdataE)
_ZN34_INTERNAL_4d7f57a5_4_k_cu_c37d08fb4cuda3std6ranges3__45__cpo5cdataE:
	.zero		1
	.type		_ZN34_INTERNAL_4d7f57a5_4_k_cu_c37d08fb6thrust24THRUST_300001_SM_1000_NS12placeholders2_1E,@object
	.size		_ZN34_INTERNAL_4d7f57a5_4_k_cu_c37d08fb6thrust24THRUST_300001_SM_1000_NS12placeholders2_1E,(_ZN34_INTERNAL_4d7f57a5_4_k_cu_c37d08fb4cuda3std3__45__cpo3endE - _ZN34_INTERNAL_4d7f57a5_4_k_cu_c37d08fb6thrust24THRUST_300001_SM_1000_NS12placeholders2_1E)
_ZN34_INTERNAL_4d7f57a5_4_k_cu_c37d08fb6thrust24THRUST_300001_SM_1000_NS12placeholders2_1E:
	.zero		1
	.type		_ZN34_INTERNAL_4d7f57a5_4_k_cu_c37d08fb4cuda3std3__45__cpo3endE,@object
	.size		_ZN34_INTERNAL_4d7f57a5_4_k_cu_c37d08fb4cuda3std3__45__cpo3endE,(_ZN34_INTERNAL_4d7f57a5_4_k_cu_c37d08fb4cuda3std6ranges3__45__cpo3endE - _ZN34_INTERNAL_4d7f57a5_4_k_cu_c37d08fb4cuda3std3__45__cpo3endE)
_ZN34_INTERNAL_4d7f57a5_4_k_cu_c37d08fb4cuda3std3__45__cpo3endE:
	.zero		1
	.type		_ZN34_INTERNAL_4d7f57a5_4_k_cu_c37d08fb4cuda3std6ranges3__45__cpo3endE,@object
	.size		_ZN34_INTERNAL_4d7f57a5_4_k_cu_c37d08fb4cuda3std6ranges3__45__cpo3endE,(_ZN34_INTERNAL_4d7f57a5_4_k_cu_c37d08fb6thrust24THRUST_300001_SM_1000_NS12placeholders2_5E - _ZN34_INTERNAL_4d7f57a5_4_k_cu_c37d08fb4cuda3std6ranges3__45__cpo3endE)
_ZN34_INTERNAL_4d7f57a5_4_k_cu_c37d08fb4cuda3std6ranges3__45__cpo3endE:
	.zero		1
	.type		_ZN34_INTERNAL_4d7f57a5_4_k_cu_c37d08fb6thrust24THRUST_300001_SM_1000_NS12placeholders2_5E,@object
	.size		_ZN34_INTERNAL_4d7f57a5_4_k_cu_c37d08fb6thrust24THRUST_300001_SM_1000_NS12placeholders2_5E,(_ZN34_INTERNAL_4d7f57a5_4_k_cu_c37d08fb4cuda3std3__45__cpo4rendE - _ZN34_INTERNAL_4d7f57a5_4_k_cu_c37d08fb6thrust24THRUST_300001_SM_1000_NS12placeholders2_5E)
_ZN34_INTERNAL_4d7f57a5_4_k_cu_c37d08fb6thrust24THRUST_300001_SM_1000_NS12placeholders2_5E:
	.zero		1
	.type		_ZN34_INTERNAL_4d7f57a5_4_k_cu_c37d08fb4cuda3std3__45__cpo4rendE,@object
	.size		_ZN34_INTERNAL_4d7f57a5_4_k_cu_c37d08fb4cuda3std3__45__cpo4rendE,(_ZN34_INTERNAL_4d7f57a5_4_k_cu_c37d08fb4cuda3std6ranges3__45__cpo9iter_swapE - _ZN34_INTERNAL_4d7f57a5_4_k_cu_c37d08fb4cuda3std3__45__cpo4rendE)
_ZN34_INTERNAL_4d7f57a5_4_k_cu_c37d08fb4cuda3std3__45__cpo4rendE:
	.zero		1
	.type		_ZN34_INTERNAL_4d7f57a5_4_k_cu_c37d08fb4cuda3std6ranges3__45__cpo9iter_swapE,@object
	.size		_ZN34_INTERNAL_4d7f57a5_4_k_cu_c37d08fb4cuda3std6ranges3__45__cpo9iter_swapE,(_ZN34_INTERNAL_4d7f57a5_4_k_cu_c37d08fb4cuda3std3__48unexpectE - _ZN34_INTERNAL_4d7f57a5_4_k_cu_c37d08fb4cuda3std6ranges3__45__cpo9iter_swapE)
_ZN34_INTERNAL_4d7f57a5_4_k_cu_c37d08fb4cuda3std6ranges3__45__cpo9iter_swapE:
	.zero		1
	.type		_ZN34_INTERNAL_4d7f57a5_4_k_cu_c37d08fb4cuda3std3__48unexpectE,@object
	.size		_ZN34_INTERNAL_4d7f57a5_4_k_cu_c37d08fb4cuda3std3__48unexpectE,(_ZN34_INTERNAL_4d7f57a5_4_k_cu_c37d08fb6thrust24THRUST_300001_SM_1000_NS8cuda_cub3parE - _ZN34_INTERNAL_4d7f57a5_4_k_cu_c37d08fb4cuda3std3__48unexpectE)
_ZN34_INTERNAL_4d7f57a5_4_k_cu_c37d08fb4cuda3std3__48unexpectE:
	.zero		1
	.type		_ZN34_INTERNAL_4d7f57a5_4_k_cu_c37d08fb6thrust24THRUST_300001_SM_1000_NS8cuda_cub3parE,@object
	.size		_ZN34_INTERNAL_4d7f57a5_4_k_cu_c37d08fb6thrust24THRUST_300001_SM_1000_NS8cuda_cub3parE,(.L_29 - _ZN34_INTERNAL_4d7f57a5_4_k_cu_c37d08fb6thrust24THRUST_300001_SM_1000_NS8cuda_cub3parE)
_ZN34_INTERNAL_4d7f57a5_4_k_cu_c37d08fb6thrust24THRUST_300001_SM_1000_NS8cuda_cub3parE:
	.zero		1
.L_29:


//--------------------- .nv.constant0._ZN3cub18CUB_300001_SM_10006detail11EmptyKernelIvEEvv --------------------------
	.section	.nv.constant0._ZN3cub18CUB_300001_SM_10006detail11EmptyKernelIvEEvv,"a",@progbits
	.sectionflags	@""
	.align	4
.nv.constant0._ZN3cub18CUB_300001_SM_10006detail11EmptyKernelIvEEvv:
	.zero		896


//--------------------- .nv.constant0._Z10TopoFillUpPiiiiPlS_S0_S_ --------------------------
	.section	.nv.constant0._Z10TopoFillUpPiiiiPlS_S0_S_,"a",@progbits
	.sectionflags	@""
	.align	4
.nv.constant0._Z10TopoFillUpPiiiiPlS_S0_S_:
	.zero		952


//--------------------- .nv.constant0._Z16GetNeighborCountPiiiiPlS0_ --------------------------
	.section	.nv.constant0._Z16GetNeighborCountPiiiiPlS0_,"a",@progbits
	.sectionflags	@""
	.align	4
.nv.constant0._Z16GetNeighborCountPiiiiPlS0_:
	.zero		936


//--------------------- .nv.constant0._Z13assign_memoryPPiS_PPlS1_i --------------------------
	.section	.nv.constant0._Z13assign_memoryPPiS_PPlS1_i,"a",@progbits
	.sectionflags	@""
	.align	4
.nv.constant0._Z13assign_memoryPPiS_PPlS1_i:
	.zero		932


//--------------------- SYMBOLS --------------------------

	.type		.nv.reservedSmem.offset0,@object
	.size		.nv.reservedSmem.offset0,0x4
